	.target	sm_100a

	.elftype	@"ET_EXEC"


//--------------------- .note.nv.tkinfo           --------------------------
	.section	.note.nv.tkinfo,"",@"SHT_NOTE"
	.sectionflags	@"SHF_NOTE_NV_TKINFO"
	.tkinfo
        /*0018*/ 	.word	0x00000002
        /*0030*/ 	.string	""
        /*0030*/ 	.string	"ptxas"
        /*0030*/ 	.string	"Cuda compilation tools, release 13.0, V13.0.88"
        /*0030*/ 	.string	"Build cuda_13.0.r13.0/compiler.36424714_0"
        /*0030*/ 	.string	"-arch sm_100a -m 64 "



//--------------------- .note.nv.cuinfo           --------------------------
	.section	.note.nv.cuinfo,"",@"SHT_NOTE"
	.sectionflags	@"SHF_NOTE_NV_CUINFO"
        /*0018*/ 	.short	0x0002
        /*001a*/ 	.short	0x0064
        /*001c*/ 	.short	0x0082
	.zero		2


//--------------------- .nv.info                  --------------------------
	.section	.nv.info,"",@"SHT_CUDA_INFO"
	.align	4


	//----- nvinfo : EIATTR_REGCOUNT
	.align		4
        /*0000*/ 	.byte	0x04, 0x2f
        /*0002*/ 	.short	(.L_12 - .L_11)
	.align		4
.L_11:
        /*0004*/ 	.word	index@(_ZN7cutlass13device_kernelIN5flash19enable_sm80_to_sm89INS1_16FlashAttnFwdSm80INS1_25CollectiveMainloopFwdSm80ILi4ELi1ELb0EN4cute5tupleIJNS5_1CILi128EEENS7_ILi80EEENS7_ILi64EEEEEELi64ENS_6half_tEfNS_4arch4Sm80ELb1ELb0ELb0ELb1ELb1ELb1ELb1ELb1EEENS1_21CollectiveEpilogueFwdINS6_IJS8_SA_S9_EEENS6_IJNS7_ILi1EEESI_SI_EEESC_SE_Li128ELb1ELb1ELb1ELb0EEENS1_36VarlenDynamicPersistentTileSchedulerILi128ELi80ELi128ELi128ELb1ELb1ELb0ELb1ELb1ELb1EEEEEEEEEvNT_6ParamsE)
        /*0008*/ 	.word	0x00000004


	//----- nvinfo : EIATTR_FRAME_SIZE
	.align		4
.L_12:
        /*000c*/ 	.byte	0x04, 0x11
        /*000e*/ 	.short	(.L_14 - .L_13)
	.align		4
.L_13:
        /*0010*/ 	.word	index@(_ZN7cutlass13device_kernelIN5flash19enable_sm80_to_sm89INS1_16FlashAttnFwdSm80INS1_25CollectiveMainloopFwdSm80ILi4ELi1ELb0EN4cute5tupleIJNS5_1CILi128EEENS7_ILi80EEENS7_ILi64EEEEEELi64ENS_6half_tEfNS_4arch4Sm80ELb1ELb0ELb0ELb1ELb1ELb1ELb1ELb1EEENS1_21CollectiveEpilogueFwdINS6_IJS8_SA_S9_EEENS6_IJNS7_ILi1EEESI_SI_EEESC_SE_Li128ELb1ELb1ELb1ELb0EEENS1_36VarlenDynamicPersistentTileSchedulerILi128ELi80ELi128ELi128ELb1ELb1ELb0ELb1ELb1ELb1EEEEEEEEEvNT_6ParamsE)
        /*0014*/ 	.word	0x00000000


	//----- nvinfo : EIATTR_REGCOUNT
	.align		4
.L_14:
        /*0018*/ 	.byte	0x04, 0x2f
        /*001a*/ 	.short	(.L_16 - .L_15)
	.align		4
.L_15:
        /*001c*/ 	.word	index@(_ZN7cutlass13device_kernelIN5flash19enable_sm80_to_sm89INS1_16FlashAttnFwdSm80INS1_25CollectiveMainloopFwdSm80ILi4ELi1ELb0EN4cute5tupleIJNS5_1CILi128EEENS7_ILi80EEENS7_ILi64EEEEEELi64ENS_6half_tEfNS_4arch4Sm80ELb1ELb0ELb0ELb1ELb1ELb0ELb1ELb1EEENS1_21CollectiveEpilogueFwdINS6_IJS8_SA_S9_EEENS6_IJNS7_ILi1EEESI_SI_EEESC_SE_Li128ELb1ELb1ELb1ELb0EEENS1_36VarlenDynamicPersistentTileSchedulerILi128ELi80ELi128ELi128ELb1ELb1ELb0ELb1ELb1ELb1EEEEEEEEEvNT_6ParamsE)
        /*0020*/ 	.word	0x00000004


	//----- nvinfo : EIATTR_FRAME_SIZE
	.align		4
.L_16:
        /*0024*/ 	.byte	0x04, 0x11
        /*0026*/ 	.short	(.L_18 - .L_17)
	.align		4
.L_17:
        /*0028*/ 	.word	index@(_ZN7cutlass13device_kernelIN5flash19enable_sm80_to_sm89INS1_16FlashAttnFwdSm80INS1_25CollectiveMainloopFwdSm80ILi4ELi1ELb0EN4cute5tupleIJNS5_1CILi128EEENS7_ILi80EEENS7_ILi64EEEEEELi64ENS_6half_tEfNS_4arch4Sm80ELb1ELb0ELb0ELb1ELb1ELb0ELb1ELb1EEENS1_21CollectiveEpilogueFwdINS6_IJS8_SA_S9_EEENS6_IJNS7_ILi1EEESI_SI_EEESC_SE_Li128ELb1ELb1ELb1ELb0EEENS1_36VarlenDynamicPersistentTileSchedulerILi128ELi80ELi128ELi128ELb1ELb1ELb0ELb1ELb1ELb1EEEEEEEEEvNT_6ParamsE)
        /*002c*/ 	.word	0x00000000


	//----- nvinfo : EIATTR_REGCOUNT
	.align		4
.L_18:
        /*0030*/ 	.byte	0x04, 0x2f
        /*0032*/ 	.short	(.L_20 - .L_19)
	.align		4
.L_19:
        /*0034*/ 	.word	index@(_ZN7cutlass13device_kernelIN5flash19enable_sm80_to_sm89INS1_16FlashAttnFwdSm80INS1_25CollectiveMainloopFwdSm80ILi4ELi1ELb0EN4cute5tupleIJNS5_1CILi128EEENS7_ILi112EEENS7_ILi64EEEEEELi64ENS_6half_tEfNS_4arch4Sm80ELb1ELb0ELb0ELb0ELb1ELb0ELb1ELb1EEENS1_21CollectiveEpilogueFwdINS6_IJS8_SA_S9_EEENS6_IJNS7_ILi1EEESI_SI_EEESC_SE_Li128ELb0ELb1ELb1ELb0EEENS1_30DynamicPersistentTileSchedulerILi128ELi128ELb1ELb1ELb0EEEEEEEEEvNT_6ParamsE)
        /*0038*/ 	.word	0x00000004


	//----- nvinfo : EIATTR_FRAME_SIZE
	.align		4
.L_20:
        /*003c*/ 	.byte	0x04, 0x11
        /*003e*/ 	.short	(.L_22 - .L_21)
	.align		4
.L_21:
        /*0040*/ 	.word	index@(_ZN7cutlass13device_kernelIN5flash19enable_sm80_to_sm89INS1_16FlashAttnFwdSm80INS1_25CollectiveMainloopFwdSm80ILi4ELi1ELb0EN4cute5tupleIJNS5_1CILi128EEENS7_ILi112EEENS7_ILi64EEEEEELi64ENS_6half_tEfNS_4arch4Sm80ELb1ELb0ELb0ELb0ELb1ELb0ELb1ELb1EEENS1_21CollectiveEpilogueFwdINS6_IJS8_SA_S9_EEENS6_IJNS7_ILi1EEESI_SI_EEESC_SE_Li128ELb0ELb1ELb1ELb0EEENS1_30DynamicPersistentTileSchedulerILi128ELi128ELb1ELb1ELb0EEEEEEEEEvNT_6ParamsE)
        /*0044*/ 	.word	0x00000000


	//----- nvinfo : EIATTR_REGCOUNT
	.align		4
.L_22:
        /*0048*/ 	.byte	0x04, 0x2f
        /*004a*/ 	.short	(.L_24 - .L_23)
	.align		4
.L_23:
        /*004c*/ 	.word	index@(_ZN7cutlass13device_kernelIN5flash19enable_sm80_to_sm89INS1_16FlashAttnFwdSm80INS1_25CollectiveMainloopFwdSm80ILi4ELi1ELb0EN4cute5tupleIJNS5_1CILi128EEENS7_ILi80EEENS7_ILi64EEEEEELi64ENS_6half_tEfNS_4arch4Sm80ELb0ELb1ELb0ELb1ELb1ELb1ELb1ELb1EEENS1_21CollectiveEpilogueFwdINS6_IJS8_SA_S9_EEENS6_IJNS7_ILi1EEESI_SI_EEESC_SE_Li128ELb1ELb1ELb1ELb0EEENS1_36VarlenDynamicPersistentTileSchedulerILi128ELi80ELi128ELi128ELb1ELb1ELb0ELb1ELb0ELb1EEEEEEEEEvNT_6ParamsE)
        /*0050*/ 	.word	0x00000004


	//----- nvinfo : EIATTR_FRAME_SIZE
	.align		4
.L_24:
        /*0054*/ 	.byte	0x04, 0x11
        /*0056*/ 	.short	(.L_26 - .L_25)
	.align		4
.L_25:
        /*0058*/ 	.word	index@(_ZN7cutlass13device_kernelIN5flash19enable_sm80_to_sm89INS1_16FlashAttnFwdSm80INS1_25CollectiveMainloopFwdSm80ILi4ELi1ELb0EN4cute5tupleIJNS5_1CILi128EEENS7_ILi80EEENS7_ILi64EEEEEELi64ENS_6half_tEfNS_4arch4Sm80ELb0ELb1ELb0ELb1ELb1ELb1ELb1ELb1EEENS1_21CollectiveEpilogueFwdINS6_IJS8_SA_S9_EEENS6_IJNS7_ILi1EEESI_SI_EEESC_SE_Li128ELb1ELb1ELb1ELb0EEENS1_36VarlenDynamicPersistentTileSchedulerILi128ELi80ELi128ELi128ELb1ELb1ELb0ELb1ELb0ELb1EEEEEEEEEvNT_6ParamsE)
        /*005c*/ 	.word	0x00000000


	//----- nvinfo : EIATTR_REGCOUNT
	.align		4
.L_26:
        /*0060*/ 	.byte	0x04, 0x2f
        /*0062*/ 	.short	(.L_28 - .L_27)
	.align		4
.L_27:
        /*0064*/ 	.word	index@(_ZN7cutlass13device_kernelIN5flash19enable_sm80_to_sm89INS1_16FlashAttnFwdSm80INS1_25CollectiveMainloopFwdSm80ILi4ELi1ELb0EN4cute5tupleIJNS5_1CILi128EEENS7_ILi80EEENS7_ILi64EEEEEELi64ENS_6half_tEfNS_4arch4Sm80ELb0ELb1ELb0ELb1ELb1ELb0ELb1ELb1EEENS1_21CollectiveEpilogueFwdINS6_IJS8_SA_S9_EEENS6_IJNS7_ILi1EEESI_SI_EEESC_SE_Li128ELb1ELb1ELb1ELb0EEENS1_36VarlenDynamicPersistentTileSchedulerILi128ELi80ELi128ELi128ELb1ELb1ELb0ELb1ELb0ELb1EEEEEEEEEvNT_6ParamsE)
        /*0068*/ 	.word	0x00000004


	//----- nvinfo : EIATTR_FRAME_SIZE
	.align		4
.L_28:
        /*006c*/ 	.byte	0x04, 0x11
        /*006e*/ 	.short	(.L_30 - .L_29)
	.align		4
.L_29:
        /*0070*/ 	.word	index@(_ZN7cutlass13device_kernelIN5flash19enable_sm80_to_sm89INS1_16FlashAttnFwdSm80INS1_25CollectiveMainloopFwdSm80ILi4ELi1ELb0EN4cute5tupleIJNS5_1CILi128EEENS7_ILi80EEENS7_ILi64EEEEEELi64ENS_6half_tEfNS_4arch4Sm80ELb0ELb1ELb0ELb1ELb1ELb0ELb1ELb1EEENS1_21CollectiveEpilogueFwdINS6_IJS8_SA_S9_EEENS6_IJNS7_ILi1EEESI_SI_EEESC_SE_Li128ELb1ELb1ELb1ELb0EEENS1_36VarlenDynamicPersistentTileSchedulerILi128ELi80ELi128ELi128ELb1ELb1ELb0ELb1ELb0ELb1EEEEEEEEEvNT_6ParamsE)
        /*0074*/ 	.word	0x00000000


	//----- nvinfo : EIATTR_REGCOUNT
	.align		4
.L_30:
        /*0078*/ 	.byte	0x04, 0x2f
        /*007a*/ 	.short	(.L_32 - .L_31)
	.align		4
.L_31:
        /*007c*/ 	.word	index@(_ZN7cutlass13device_kernelIN5flash19enable_sm80_to_sm89INS1_16FlashAttnFwdSm80INS1_25CollectiveMainloopFwdSm80ILi4ELi1ELb0EN4cute5tupleIJNS5_1CILi128EEENS7_ILi96EEENS7_ILi64EEEEEELi64ENS_6half_tEfNS_4arch4Sm80ELb0ELb1ELb0ELb0ELb1ELb0ELb1ELb1EEENS1_21CollectiveEpilogueFwdINS6_IJS8_SA_S9_EEENS6_IJNS7_ILi1EEESI_SI_EEESC_SE_Li128ELb0ELb1ELb1ELb0EEENS1_19SingleTileSchedulerILb0ELb1ELb1ELi128EEEEEEEEEvNT_6ParamsE)
        /*0080*/ 	.word	0x00000004


	//----- nvinfo : EIATTR_FRAME_SIZE
	.align		4
.L_32:
        /*0084*/ 	.byte	0x04, 0x11
        /*0086*/ 	.short	(.L_34 - .L_33)
	.align		4
.L_33:
        /*0088*/ 	.word	index@(_ZN7cutlass13device_kernelIN5flash19enable_sm80_to_sm89INS1_16FlashAttnFwdSm80INS1_25CollectiveMainloopFwdSm80ILi4ELi1ELb0EN4cute5tupleIJNS5_1CILi128EEENS7_ILi96EEENS7_ILi64EEEEEELi64ENS_6half_tEfNS_4arch4Sm80ELb0ELb1ELb0ELb0ELb1ELb0ELb1ELb1EEENS1_21CollectiveEpilogueFwdINS6_IJS8_SA_S9_EEENS6_IJNS7_ILi1EEESI_SI_EEESC_SE_Li128ELb0ELb1ELb1ELb0EEENS1_19SingleTileSchedulerILb0ELb1ELb1ELi128EEEEEEEEEvNT_6ParamsE)
        /*008c*/ 	.word	0x00000000


	//----- nvinfo : EIATTR_REGCOUNT
	.align		4
.L_34:
        /*0090*/ 	.byte	0x04, 0x2f
        /*0092*/ 	.short	(.L_36 - .L_35)
	.align		4
.L_35:
        /*0094*/ 	.word	index@(_ZN7cutlass13device_kernelIN5flash19enable_sm80_to_sm89INS1_16FlashAttnFwdSm80INS1_25CollectiveMainloopFwdSm80ILi4ELi1ELb0EN4cute5tupleIJNS5_1CILi128EEENS7_ILi80EEENS7_ILi64EEEEEELi64ENS_6half_tEfNS_4arch4Sm80ELb0ELb0ELb0ELb1ELb1ELb1ELb1ELb1EEENS1_21CollectiveEpilogueFwdINS6_IJS8_SA_S9_EEENS6_IJNS7_ILi1EEESI_SI_EEESC_SE_Li128ELb1ELb1ELb1ELb0EEENS1_36VarlenDynamicPersistentTileSchedulerILi128ELi80ELi128ELi128ELb1ELb1ELb0ELb0ELb1ELb1EEEEEEEEEvNT_6ParamsE)
        /*0098*/ 	.word	0x00000004


	//----- nvinfo : EIATTR_FRAME_SIZE
	.align		4
.L_36:
        /*009c*/ 	.byte	0x04, 0x11
        /*009e*/ 	.short	(.L_38 - .L_37)
	.align		4
.L_37:
        /*00a0*/ 	.word	index@(_ZN7cutlass13device_kernelIN5flash19enable_sm80_to_sm89INS1_16FlashAttnFwdSm80INS1_25CollectiveMainloopFwdSm80ILi4ELi1ELb0EN4cute5tupleIJNS5_1CILi128EEENS7_ILi80EEENS7_ILi64EEEEEELi64ENS_6half_tEfNS_4arch4Sm80ELb0ELb0ELb0ELb1ELb1ELb1ELb1ELb1EEENS1_21CollectiveEpilogueFwdINS6_IJS8_SA_S9_EEENS6_IJNS7_ILi1EEESI_SI_EEESC_SE_Li128ELb1ELb1ELb1ELb0EEENS1_36VarlenDynamicPersistentTileSchedulerILi128ELi80ELi128ELi128ELb1ELb1ELb0ELb0ELb1ELb1EEEEEEEEEvNT_6ParamsE)
        /*00a4*/ 	.word	0x00000000


	//----- nvinfo : EIATTR_REGCOUNT
	.align		4
.L_38:
        /*00a8*/ 	.byte	0x04, 0x2f
        /*00aa*/ 	.short	(.L_40 - .L_39)
	.align		4
.L_39:
        /*00ac*/ 	.word	index@(_ZN7cutlass13device_kernelIN5flash19enable_sm80_to_sm89INS1_16FlashAttnFwdSm80INS1_25CollectiveMainloopFwdSm80ILi4ELi1ELb0EN4cute5tupleIJNS5_1CILi128EEENS7_ILi80EEENS7_ILi64EEEEEELi64ENS_6half_tEfNS_4arch4Sm80ELb0ELb0ELb0ELb1ELb1ELb0ELb1ELb1EEENS1_21CollectiveEpilogueFwdINS6_IJS8_SA_S9_EEENS6_IJNS7_ILi1EEESI_SI_EEESC_SE_Li128ELb1ELb1ELb1ELb0EEENS1_36VarlenDynamicPersistentTileSchedulerILi128ELi80ELi128ELi128ELb1ELb1ELb0ELb0ELb1ELb1EEEEEEEEEvNT_6ParamsE)
        /*00b0*/ 	.word	0x00000004


	//----- nvinfo : EIATTR_FRAME_SIZE
	.align		4
.L_40:
        /*00b4*/ 	.byte	0x04, 0x11
        /*00b6*/ 	.short	(.L_42 - .L_41)
	.align		4
.L_41:
        /*00b8*/ 	.word	index@(_ZN7cutlass13device_kernelIN5flash19enable_sm80_to_sm89INS1_16FlashAttnFwdSm80INS1_25CollectiveMainloopFwdSm80ILi4ELi1ELb0EN4cute5tupleIJNS5_1CILi128EEENS7_ILi80EEENS7_ILi64EEEEEELi64ENS_6half_tEfNS_4arch4Sm80ELb0ELb0ELb0ELb1ELb1ELb0ELb1ELb1EEENS1_21CollectiveEpilogueFwdINS6_IJS8_SA_S9_EEENS6_IJNS7_ILi1EEESI_SI_EEESC_SE_Li128ELb1ELb1ELb1ELb0EEENS1_36VarlenDynamicPersistentTileSchedulerILi128ELi80ELi128ELi128ELb1ELb1ELb0ELb0ELb1ELb1EEEEEEEEEvNT_6ParamsE)
        /*00bc*/ 	.word	0x00000000


	//----- nvinfo : EIATTR_REGCOUNT
	.align		4
.L_42:
        /*00c0*/ 	.byte	0x04, 0x2f
        /*00c2*/ 	.short	(.L_44 - .L_43)
	.align		4
.L_43:
        /*00c4*/ 	.word	index@(_ZN7cutlass13device_kernelIN5flash19enable_sm80_to_sm89INS1_16FlashAttnFwdSm80INS1_25CollectiveMainloopFwdSm80ILi4ELi1ELb0EN4cute5tupleIJNS5_1CILi128EEENS7_ILi112EEENS7_ILi64EEEEEELi64ENS_6half_tEfNS_4arch4Sm80ELb0ELb0ELb0ELb0ELb1ELb0ELb1ELb1EEENS1_21CollectiveEpilogueFwdINS6_IJS8_SA_S9_EEENS6_IJNS7_ILi1EEESI_SI_EEESC_SE_Li128ELb0ELb1ELb1ELb0EEENS1_19SingleTileSchedulerILb0ELb1ELb1ELi128EEEEEEEEEvNT_6ParamsE)
        /*00c8*/ 	.word	0x00000004


	//----- nvinfo : EIATTR_FRAME_SIZE
	.align		4
.L_44:
        /*00cc*/ 	.byte	0x04, 0x11
        /*00ce*/ 	.short	(.L_46 - .L_45)
	.align		4
.L_45:
        /*00d0*/ 	.word	index@(_ZN7cutlass13device_kernelIN5flash19enable_sm80_to_sm89INS1_16FlashAttnFwdSm80INS1_25CollectiveMainloopFwdSm80ILi4ELi1ELb0EN4cute5tupleIJNS5_1CILi128EEENS7_ILi112EEENS7_ILi64EEEEEELi64ENS_6half_tEfNS_4arch4Sm80ELb0ELb0ELb0ELb0ELb1ELb0ELb1ELb1EEENS1_21CollectiveEpilogueFwdINS6_IJS8_SA_S9_EEENS6_IJNS7_ILi1EEESI_SI_EEESC_SE_Li128ELb0ELb1ELb1ELb0EEENS1_19SingleTileSchedulerILb0ELb1ELb1ELi128EEEEEEEEEvNT_6ParamsE)
        /*00d4*/ 	.word	0x00000000


	//----- nvinfo : EIATTR_REGCOUNT
	.align		4
.L_46:
        /*00d8*/ 	.byte	0x04, 0x2f
        /*00da*/ 	.short	(.L_48 - .L_47)
	.align		4
.L_47:
        /*00dc*/ 	.word	index@(_ZN7cutlass13device_kernelIN5flash19enable_sm80_to_sm89INS1_16FlashAttnFwdSm80INS1_25CollectiveMainloopFwdSm80ILi4ELi1ELb0EN4cute5tupleIJNS5_1CILi128EEENS7_ILi80EEENS7_ILi64EEEEEELi64ENS_6half_tEfNS_4arch4Sm80ELb1ELb0ELb1ELb1ELb1ELb1ELb1ELb1EEENS1_21CollectiveEpilogueFwdINS6_IJS8_SA_S9_EEENS6_IJNS7_ILi1EEESI_SI_EEESC_SE_Li128ELb1ELb1ELb1ELb0EEENS1_36VarlenDynamicPersistentTileSchedulerILi128ELi80ELi128ELi128ELb1ELb1ELb0ELb1ELb1ELb1EEEEEEEEEvNT_6ParamsE)
        /*00e0*/ 	.word	0x00000004


	//----- nvinfo : EIATTR_FRAME_SIZE
	.align		4
.L_48:
        /*00e4*/ 	.byte	0x04, 0x11
        /*00e6*/ 	.short	(.L_50 - .L_49)
	.align		4
.L_49:
        /*00e8*/ 	.word	index@(_ZN7cutlass13device_kernelIN5flash19enable_sm80_to_sm89INS1_16FlashAttnFwdSm80INS1_25CollectiveMainloopFwdSm80ILi4ELi1ELb0EN4cute5tupleIJNS5_1CILi128EEENS7_ILi80EEENS7_ILi64EEEEEELi64ENS_6half_tEfNS_4arch4Sm80ELb1ELb0ELb1ELb1ELb1ELb1ELb1ELb1EEENS1_21CollectiveEpilogueFwdINS6_IJS8_SA_S9_EEENS6_IJNS7_ILi1EEESI_SI_EEESC_SE_Li128ELb1ELb1ELb1ELb0EEENS1_36VarlenDynamicPersistentTileSchedulerILi128ELi80ELi128ELi128ELb1ELb1ELb0ELb1ELb1ELb1EEEEEEEEEvNT_6ParamsE)
        /*00ec*/ 	.word	0x00000000


	//----- nvinfo : EIATTR_REGCOUNT
	.align		4
.L_50:
        /*00f0*/ 	.byte	0x04, 0x2f
        /*00f2*/ 	.short	(.L_52 - .L_51)
	.align		4
.L_51:
        /*00f4*/ 	.word	index@(_ZN7cutlass13device_kernelIN5flash19enable_sm80_to_sm89INS1_16FlashAttnFwdSm80INS1_25CollectiveMainloopFwdSm80ILi4ELi1ELb0EN4cute5tupleIJNS5_1CILi128EEENS7_ILi80EEENS7_ILi64EEEEEELi64ENS_6half_tEfNS_4arch4Sm80ELb1ELb0ELb1ELb1ELb1ELb0ELb1ELb1EEENS1_21CollectiveEpilogueFwdINS6_IJS8_SA_S9_EEENS6_IJNS7_ILi1EEESI_SI_EEESC_SE_Li128ELb1ELb1ELb1ELb0EEENS1_36VarlenDynamicPersistentTileSchedulerILi128ELi80ELi128ELi128ELb1ELb1ELb0ELb1ELb1ELb1EEEEEEEEEvNT_6ParamsE)
        /*00f8*/ 	.word	0x00000004


	//----- nvinfo : EIATTR_FRAME_SIZE
	.align		4
.L_52:
        /*00fc*/ 	.byte	0x04, 0x11
        /*00fe*/ 	.short	(.L_54 - .L_53)
	.align		4
.L_53:
        /*0100*/ 	.word	index@(_ZN7cutlass13device_kernelIN5flash19enable_sm80_to_sm89INS1_16FlashAttnFwdSm80INS1_25CollectiveMainloopFwdSm80ILi4ELi1ELb0EN4cute5tupleIJNS5_1CILi128EEENS7_ILi80EEENS7_ILi64EEEEEELi64ENS_6half_tEfNS_4arch4Sm80ELb1ELb0ELb1ELb1ELb1ELb0ELb1ELb1EEENS1_21CollectiveEpilogueFwdINS6_IJS8_SA_S9_EEENS6_IJNS7_ILi1EEESI_SI_EEESC_SE_Li128ELb1ELb1ELb1ELb0EEENS1_36VarlenDynamicPersistentTileSchedulerILi128ELi80ELi128ELi128ELb1ELb1ELb0ELb1ELb1ELb1EEEEEEEEEvNT_6ParamsE)
        /*0104*/ 	.word	0x00000000


	//----- nvinfo : EIATTR_REGCOUNT
	.align		4
.L_54:
        /*0108*/ 	.byte	0x04, 0x2f
        /*010a*/ 	.short	(.L_56 - .L_55)
	.align		4
.L_55:
        /*010c*/ 	.word	index@(_ZN7cutlass13device_kernelIN5flash19enable_sm80_to_sm89INS1_16FlashAttnFwdSm80INS1_25CollectiveMainloopFwdSm80ILi4ELi1ELb0EN4cute5tupleIJNS5_1CILi128EEENS7_ILi112EEENS7_ILi64EEEEEELi64ENS_6half_tEfNS_4arch4Sm80ELb1ELb0ELb1ELb0ELb1ELb0ELb1ELb1EEENS1_21CollectiveEpilogueFwdINS6_IJS8_SA_S9_EEENS6_IJNS7_ILi1EEESI_SI_EEESC_SE_Li128ELb0ELb1ELb1ELb0EEENS1_30DynamicPersistentTileSchedulerILi128ELi128ELb1ELb1ELb0EEEEEEEEEvNT_6ParamsE)
        /*0110*/ 	.word	0x00000004


	//----- nvinfo : EIATTR_FRAME_SIZE
	.align		4
.L_56:
        /*0114*/ 	.byte	0x04, 0x11
        /*0116*/ 	.short	(.L_58 - .L_57)
	.align		4
.L_57:
        /*0118*/ 	.word	index@(_ZN7cutlass13device_kernelIN5flash19enable_sm80_to_sm89INS1_16FlashAttnFwdSm80INS1_25CollectiveMainloopFwdSm80ILi4ELi1ELb0EN4cute5tupleIJNS5_1CILi128EEENS7_ILi112EEENS7_ILi64EEEEEELi64ENS_6half_tEfNS_4arch4Sm80ELb1ELb0ELb1ELb0ELb1ELb0ELb1ELb1EEENS1_21CollectiveEpilogueFwdINS6_IJS8_SA_S9_EEENS6_IJNS7_ILi1EEESI_SI_EEESC_SE_Li128ELb0ELb1ELb1ELb0EEENS1_30DynamicPersistentTileSchedulerILi128ELi128ELb1ELb1ELb0EEEEEEEEEvNT_6ParamsE)
        /*011c*/ 	.word	0x00000000


	//----- nvinfo : EIATTR_REGCOUNT
	.align		4
.L_58:
        /*0120*/ 	.byte	0x04, 0x2f
        /*0122*/ 	.short	(.L_60 - .L_59)
	.align		4
.L_59:
        /*0124*/ 	.word	index@(_ZN7cutlass13device_kernelIN5flash19enable_sm80_to_sm89INS1_16FlashAttnFwdSm80INS1_25CollectiveMainloopFwdSm80ILi4ELi1ELb0EN4cute5tupleIJNS5_1CILi128EEENS7_ILi80EEENS7_ILi64EEEEEELi64ENS_6half_tEfNS_4arch4Sm80ELb0ELb1ELb1ELb1ELb1ELb1ELb1ELb1EEENS1_21CollectiveEpilogueFwdINS6_IJS8_SA_S9_EEENS6_IJNS7_ILi1EEESI_SI_EEESC_SE_Li128ELb1ELb1ELb1ELb0EEENS1_36VarlenDynamicPersistentTileSchedulerILi128ELi80ELi128ELi128ELb1ELb1ELb0ELb1ELb0ELb1EEEEEEEEEvNT_6ParamsE)
        /*0128*/ 	.word	0x00000004


	//----- nvinfo : EIATTR_FRAME_SIZE
	.align		4
.L_60:
        /*012c*/ 	.byte	0x04, 0x11
        /*012e*/ 	.short	(.L_62 - .L_61)
	.align		4
.L_61:
        /*0130*/ 	.word	index@(_ZN7cutlass13device_kernelIN5flash19enable_sm80_to_sm89INS1_16FlashAttnFwdSm80INS1_25CollectiveMainloopFwdSm80ILi4ELi1ELb0EN4cute5tupleIJNS5_1CILi128EEENS7_ILi80EEENS7_ILi64EEEEEELi64ENS_6half_tEfNS_4arch4Sm80ELb0ELb1ELb1ELb1ELb1ELb1ELb1ELb1EEENS1_21CollectiveEpilogueFwdINS6_IJS8_SA_S9_EEENS6_IJNS7_ILi1EEESI_SI_EEESC_SE_Li128ELb1ELb1ELb1ELb0EEENS1_36VarlenDynamicPersistentTileSchedulerILi128ELi80ELi128ELi128ELb1ELb1ELb0ELb1ELb0ELb1EEEEEEEEEvNT_6ParamsE)
        /*0134*/ 	.word	0x00000000


	//----- nvinfo : EIATTR_REGCOUNT
	.align		4
.L_62:
        /*0138*/ 	.byte	0x04, 0x2f
        /*013a*/ 	.short	(.L_64 - .L_63)
	.align		4
.L_63:
        /*013c*/ 	.word	index@(_ZN7cutlass13device_kernelIN5flash19enable_sm80_to_sm89INS1_16FlashAttnFwdSm80INS1_25CollectiveMainloopFwdSm80ILi4ELi1ELb0EN4cute5tupleIJNS5_1CILi128EEENS7_ILi80EEENS7_ILi64EEEEEELi64ENS_6half_tEfNS_4arch4Sm80ELb0ELb1ELb1ELb1ELb1ELb0ELb1ELb1EEENS1_21CollectiveEpilogueFwdINS6_IJS8_SA_S9_EEENS6_IJNS7_ILi1EEESI_SI_EEESC_SE_Li128ELb1ELb1ELb1ELb0EEENS1_36VarlenDynamicPersistentTileSchedulerILi128ELi80ELi128ELi128ELb1ELb1ELb0ELb1ELb0ELb1EEEEEEEEEvNT_6ParamsE)
        /*0140*/ 	.word	0x00000004


	//----- nvinfo : EIATTR_FRAME_SIZE
	.align		4
.L_64:
        /*0144*/ 	.byte	0x04, 0x11
        /*0146*/ 	.short	(.L_66 - .L_65)
	.align		4
.L_65:
        /*0148*/ 	.word	index@(_ZN7cutlass13device_kernelIN5flash19enable_sm80_to_sm89INS1_16FlashAttnFwdSm80INS1_25CollectiveMainloopFwdSm80ILi4ELi1ELb0EN4cute5tupleIJNS5_1CILi128EEENS7_ILi80EEENS7_ILi64EEEEEELi64ENS_6half_tEfNS_4arch4Sm80ELb0ELb1ELb1ELb1ELb1ELb0ELb1ELb1EEENS1_21CollectiveEpilogueFwdINS6_IJS8_SA_S9_EEENS6_IJNS7_ILi1EEESI_SI_EEESC_SE_Li128ELb1ELb1ELb1ELb0EEENS1_36VarlenDynamicPersistentTileSchedulerILi128ELi80ELi128ELi128ELb1ELb1ELb0ELb1ELb0ELb1EEEEEEEEEvNT_6ParamsE)
        /*014c*/ 	.word	0x00000000


	//----- nvinfo : EIATTR_REGCOUNT
	.align		4
.L_66:
        /*0150*/ 	.byte	0x04, 0x2f
        /*0152*/ 	.short	(.L_68 - .L_67)
	.align		4
.L_67:
        /*0154*/ 	.word	index@(_ZN7cutlass13device_kernelIN5flash19enable_sm80_to_sm89INS1_16FlashAttnFwdSm80INS1_25CollectiveMainloopFwdSm80ILi4ELi1ELb0EN4cute5tupleIJNS5_1CILi128EEENS7_ILi96EEENS7_ILi64EEEEEELi64ENS_6half_tEfNS_4arch4Sm80ELb0ELb1ELb1ELb0ELb1ELb0ELb1ELb1EEENS1_21CollectiveEpilogueFwdINS6_IJS8_SA_S9_EEENS6_IJNS7_ILi1EEESI_SI_EEESC_SE_Li128ELb0ELb1ELb1ELb0EEENS1_19SingleTileSchedulerILb0ELb1ELb1ELi128EEEEEEEEEvNT_6ParamsE)
        /*0158*/ 	.word	0x00000004


	//----- nvinfo : EIATTR_FRAME_SIZE
	.align		4
.L_68:
        /*015c*/ 	.byte	0x04, 0x11
        /*015e*/ 	.short	(.L_70 - .L_69)
	.align		4
.L_69:
        /*0160*/ 	.word	index@(_ZN7cutlass13device_kernelIN5flash19enable_sm80_to_sm89INS1_16FlashAttnFwdSm80INS1_25CollectiveMainloopFwdSm80ILi4ELi1ELb0EN4cute5tupleIJNS5_1CILi128EEENS7_ILi96EEENS7_ILi64EEEEEELi64ENS_6half_tEfNS_4arch4Sm80ELb0ELb1ELb1ELb0ELb1ELb0ELb1ELb1EEENS1_21CollectiveEpilogueFwdINS6_IJS8_SA_S9_EEENS6_IJNS7_ILi1EEESI_SI_EEESC_SE_Li128ELb0ELb1ELb1ELb0EEENS1_19SingleTileSchedulerILb0ELb1ELb1ELi128EEEEEEEEEvNT_6ParamsE)
        /*0164*/ 	.word	0x00000000


	//----- nvinfo : EIATTR_REGCOUNT
	.align		4
.L_70:
        /*0168*/ 	.byte	0x04, 0x2f
        /*016a*/ 	.short	(.L_72 - .L_71)
	.align		4
.L_71:
        /*016c*/ 	.word	index@(_ZN7cutlass13device_kernelIN5flash19enable_sm80_to_sm89INS1_16FlashAttnFwdSm80INS1_25CollectiveMainloopFwdSm80ILi4ELi1ELb0EN4cute5tupleIJNS5_1CILi128EEENS7_ILi80EEENS7_ILi64EEEEEELi64ENS_6half_tEfNS_4arch4Sm80ELb0ELb0ELb1ELb1ELb1ELb1ELb1ELb1EEENS1_21CollectiveEpilogueFwdINS6_IJS8_SA_S9_EEENS6_IJNS7_ILi1EEESI_SI_EEESC_SE_Li128ELb1ELb1ELb1ELb0EEENS1_36VarlenDynamicPersistentTileSchedulerILi128ELi80ELi128ELi128ELb1ELb1ELb0ELb0ELb1ELb1EEEEEEEEEvNT_6ParamsE)
        /*0170*/ 	.word	0x00000004


	//----- nvinfo : EIATTR_FRAME_SIZE
	.align		4
.L_72:
        /*0174*/ 	.byte	0x04, 0x11
        /*0176*/ 	.short	(.L_74 - .L_73)
	.align		4
.L_73:
        /*0178*/ 	.word	index@(_ZN7cutlass13device_kernelIN5flash19enable_sm80_to_sm89INS1_16FlashAttnFwdSm80INS1_25CollectiveMainloopFwdSm80ILi4ELi1ELb0EN4cute5tupleIJNS5_1CILi128EEENS7_ILi80EEENS7_ILi64EEEEEELi64ENS_6half_tEfNS_4arch4Sm80ELb0ELb0ELb1ELb1ELb1ELb1ELb1ELb1EEENS1_21CollectiveEpilogueFwdINS6_IJS8_SA_S9_EEENS6_IJNS7_ILi1EEESI_SI_EEESC_SE_Li128ELb1ELb1ELb1ELb0EEENS1_36VarlenDynamicPersistentTileSchedulerILi128ELi80ELi128ELi128ELb1ELb1ELb0ELb0ELb1ELb1EEEEEEEEEvNT_6ParamsE)
        /*017c*/ 	.word	0x00000000


	//----- nvinfo : EIATTR_REGCOUNT
	.align		4
.L_74:
        /*0180*/ 	.byte	0x04, 0x2f
        /*0182*/ 	.short	(.L_76 - .L_75)
	.align		4
.L_75:
        /*0184*/ 	.word	index@(_ZN7cutlass13device_kernelIN5flash19enable_sm80_to_sm89INS1_16FlashAttnFwdSm80INS1_25CollectiveMainloopFwdSm80ILi4ELi1ELb0EN4cute5tupleIJNS5_1CILi128EEENS7_ILi80EEENS7_ILi64EEEEEELi64ENS_6half_tEfNS_4arch4Sm80ELb0ELb0ELb1ELb1ELb1ELb0ELb1ELb1EEENS1_21CollectiveEpilogueFwdINS6_IJS8_SA_S9_EEENS6_IJNS7_ILi1EEESI_SI_EEESC_SE_Li128ELb1ELb1ELb1ELb0EEENS1_36VarlenDynamicPersistentTileSchedulerILi128ELi80ELi128ELi128ELb1ELb1ELb0ELb0ELb1ELb1EEEEEEEEEvNT_6ParamsE)
        /*0188*/ 	.word	0x00000004


	//----- nvinfo : EIATTR_FRAME_SIZE
	.align		4
.L_76:
        /*018c*/ 	.byte	0x04, 0x11
        /*018e*/ 	.short	(.L_78 - .L_77)
	.align		4
.L_77:
        /*0190*/ 	.word	index@(_ZN7cutlass13device_kernelIN5flash19enable_sm80_to_sm89INS1_16FlashAttnFwdSm80INS1_25CollectiveMainloopFwdSm80ILi4ELi1ELb0EN4cute5tupleIJNS5_1CILi128EEENS7_ILi80EEENS7_ILi64EEEEEELi64ENS_6half_tEfNS_4arch4Sm80ELb0ELb0ELb1ELb1ELb1ELb0ELb1ELb1EEENS1_21CollectiveEpilogueFwdINS6_IJS8_SA_S9_EEENS6_IJNS7_ILi1EEESI_SI_EEESC_SE_Li128ELb1ELb1ELb1ELb0EEENS1_36VarlenDynamicPersistentTileSchedulerILi128ELi80ELi128ELi128ELb1ELb1ELb0ELb0ELb1ELb1EEEEEEEEEvNT_6ParamsE)
        /*0194*/ 	.word	0x00000000


	//----- nvinfo : EIATTR_REGCOUNT
	.align		4
.L_78:
        /*0198*/ 	.byte	0x04, 0x2f
        /*019a*/ 	.short	(.L_80 - .L_79)
	.align		4
.L_79:
        /*019c*/ 	.word	index@(_ZN7cutlass13device_kernelIN5flash19enable_sm80_to_sm89INS1_16FlashAttnFwdSm80INS1_25CollectiveMainloopFwdSm80ILi4ELi1ELb0EN4cute5tupleIJNS5_1CILi128EEENS7_ILi112EEENS7_ILi64EEEEEELi64ENS_6half_tEfNS_4arch4Sm80ELb0ELb0ELb1ELb0ELb1ELb0ELb1ELb1EEENS1_21CollectiveEpilogueFwdINS6_IJS8_SA_S9_EEENS6_IJNS7_ILi1EEESI_SI_EEESC_SE_Li128ELb0ELb1ELb1ELb0EEENS1_19SingleTileSchedulerILb0ELb1ELb1ELi128EEEEEEEEEvNT_6ParamsE)
        /*01a0*/ 	.word	0x00000004


	//----- nvinfo : EIATTR_FRAME_SIZE
	.align		4
.L_80:
        /*01a4*/ 	.byte	0x04, 0x11
        /*01a6*/ 	.short	(.L_82 - .L_81)
	.align		4
.L_81:
        /*01a8*/ 	.word	index@(_ZN7cutlass13device_kernelIN5flash19enable_sm80_to_sm89INS1_16FlashAttnFwdSm80INS1_25CollectiveMainloopFwdSm80ILi4ELi1ELb0EN4cute5tupleIJNS5_1CILi128EEENS7_ILi112EEENS7_ILi64EEEEEELi64ENS_6half_tEfNS_4arch4Sm80ELb0ELb0ELb1ELb0ELb1ELb0ELb1ELb1EEENS1_21CollectiveEpilogueFwdINS6_IJS8_SA_S9_EEENS6_IJNS7_ILi1EEESI_SI_EEESC_SE_Li128ELb0ELb1ELb1ELb0EEENS1_19SingleTileSchedulerILb0ELb1ELb1ELi128EEEEEEEEEvNT_6ParamsE)
        /*01ac*/ 	.word	0x00000000


	//----- nvinfo : EIATTR_MIN_STACK_SIZE
	.align		4
.L_82:
        /*01b0*/ 	.byte	0x04, 0x12
        /*01b2*/ 	.short	(.L_84 - .L_83)
	.align		4
.L_83:
        /*01b4*/ 	.word	index@(_ZN7cutlass13device_kernelIN5flash19enable_sm80_to_sm89INS1_16FlashAttnFwdSm80INS1_25CollectiveMainloopFwdSm80ILi4ELi1ELb0EN4cute5tupleIJNS5_1CILi128EEENS7_ILi112EEENS7_ILi64EEEEEELi64ENS_6half_tEfNS_4arch4Sm80ELb0ELb0ELb1ELb0ELb1ELb0ELb1ELb1EEENS1_21CollectiveEpilogueFwdINS6_IJS8_SA_S9_EEENS6_IJNS7_ILi1EEESI_SI_EEESC_SE_Li128ELb0ELb1ELb1ELb0EEENS1_19SingleTileSchedulerILb0ELb1ELb1ELi128EEEEEEEEEvNT_6ParamsE)
        /*01b8*/ 	.word	0x00000000


	//----- nvinfo : EIATTR_MIN_STACK_SIZE
	.align		4
.L_84:
        /*01bc*/ 	.byte	0x04, 0x12
        /*01be*/ 	.short	(.L_86 - .L_85)
	.align		4
.L_85:
        /*01c0*/ 	.word	index@(_ZN7cutlass13device_kernelIN5flash19enable_sm80_to_sm89INS1_16FlashAttnFwdSm80INS1_25CollectiveMainloopFwdSm80ILi4ELi1ELb0EN4cute5tupleIJNS5_1CILi128EEENS7_ILi80EEENS7_ILi64EEEEEELi64ENS_6half_tEfNS_4arch4Sm80ELb0ELb0ELb1ELb1ELb1ELb0ELb1ELb1EEENS1_21CollectiveEpilogueFwdINS6_IJS8_SA_S9_EEENS6_IJNS7_ILi1EEESI_SI_EEESC_SE_Li128ELb1ELb1ELb1ELb0EEENS1_36VarlenDynamicPersistentTileSchedulerILi128ELi80ELi128ELi128ELb1ELb1ELb0ELb0ELb1ELb1EEEEEEEEEvNT_6ParamsE)
        /*01c4*/ 	.word	0x00000000


	//----- nvinfo : EIATTR_MIN_STACK_SIZE
	.align		4
.L_86:
        /*01c8*/ 	.byte	0x04, 0x12
        /*01ca*/ 	.short	(.L_88 - .L_87)
	.align		4
.L_87:
        /*01cc*/ 	.word	index@(_ZN7cutlass13device_kernelIN5flash19enable_sm80_to_sm89INS1_16FlashAttnFwdSm80INS1_25CollectiveMainloopFwdSm80ILi4ELi1ELb0EN4cute5tupleIJNS5_1CILi128EEENS7_ILi80EEENS7_ILi64EEEEEELi64ENS_6half_tEfNS_4arch4Sm80ELb0ELb0ELb1ELb1ELb1ELb1ELb1ELb1EEENS1_21CollectiveEpilogueFwdINS6_IJS8_SA_S9_EEENS6_IJNS7_ILi1EEESI_SI_EEESC_SE_Li128ELb1ELb1ELb1ELb0EEENS1_36VarlenDynamicPersistentTileSchedulerILi128ELi80ELi128ELi128ELb1ELb1ELb0ELb0ELb1ELb1EEEEEEEEEvNT_6ParamsE)
        /*01d0*/ 	.word	0x00000000


	//----- nvinfo : EIATTR_MIN_STACK_SIZE
	.align		4
.L_88:
        /*01d4*/ 	.byte	0x04, 0x12
        /*01d6*/ 	.short	(.L_90 - .L_89)
	.align		4
.L_89:
        /*01d8*/ 	.word	index@(_ZN7cutlass13device_kernelIN5flash19enable_sm80_to_sm89INS1_16FlashAttnFwdSm80INS1_25CollectiveMainloopFwdSm80ILi4ELi1ELb0EN4cute5tupleIJNS5_1CILi128EEENS7_ILi96EEENS7_ILi64EEEEEELi64ENS_6half_tEfNS_4arch4Sm80ELb0ELb1ELb1ELb0ELb1ELb0ELb1ELb1EEENS1_21CollectiveEpilogueFwdINS6_IJS8_SA_S9_EEENS6_IJNS7_ILi1EEESI_SI_EEESC_SE_Li128ELb0ELb1ELb1ELb0EEENS1_19SingleTileSchedulerILb0ELb1ELb1ELi128EEEEEEEEEvNT_6ParamsE)
        /*01dc*/ 	.word	0x00000000


	//----- nvinfo : EIATTR_MIN_STACK_SIZE
	.align		4
.L_90:
        /*01e0*/ 	.byte	0x04, 0x12
        /*01e2*/ 	.short	(.L_92 - .L_91)
	.align		4
.L_91:
        /*01e4*/ 	.word	index@(_ZN7cutlass13device_kernelIN5flash19enable_sm80_to_sm89INS1_16FlashAttnFwdSm80INS1_25CollectiveMainloopFwdSm80ILi4ELi1ELb0EN4cute5tupleIJNS5_1CILi128EEENS7_ILi80EEENS7_ILi64EEEEEELi64ENS_6half_tEfNS_4arch4Sm80ELb0ELb1ELb1ELb1ELb1ELb0ELb1ELb1EEENS1_21CollectiveEpilogueFwdINS6_IJS8_SA_S9_EEENS6_IJNS7_ILi1EEESI_SI_EEESC_SE_Li128ELb1ELb1ELb1ELb0EEENS1_36VarlenDynamicPersistentTileSchedulerILi128ELi80ELi128ELi128ELb1ELb1ELb0ELb1ELb0ELb1EEEEEEEEEvNT_6ParamsE)
        /*01e8*/ 	.word	0x00000000


	//----- nvinfo : EIATTR_MIN_STACK_SIZE
	.align		4
.L_92:
        /*01ec*/ 	.byte	0x04, 0x12
        /*01ee*/ 	.short	(.L_94 - .L_93)
	.align		4
.L_93:
        /*01f0*/ 	.word	index@(_ZN7cutlass13device_kernelIN5flash19enable_sm80_to_sm89INS1_16FlashAttnFwdSm80INS1_25CollectiveMainloopFwdSm80ILi4ELi1ELb0EN4cute5tupleIJNS5_1CILi128EEENS7_ILi80EEENS7_ILi64EEEEEELi64ENS_6half_tEfNS_4arch4Sm80ELb0ELb1ELb1ELb1ELb1ELb1ELb1ELb1EEENS1_21CollectiveEpilogueFwdINS6_IJS8_SA_S9_EEENS6_IJNS7_ILi1EEESI_SI_EEESC_SE_Li128ELb1ELb1ELb1ELb0EEENS1_36VarlenDynamicPersistentTileSchedulerILi128ELi80ELi128ELi128ELb1ELb1ELb0ELb1ELb0ELb1EEEEEEEEEvNT_6ParamsE)
        /*01f4*/ 	.word	0x00000000


	//----- nvinfo : EIATTR_MIN_STACK_SIZE
	.align		4
.L_94:
        /*01f8*/ 	.byte	0x04, 0x12
        /*01fa*/ 	.short	(.L_96 - .L_95)
	.align		4
.L_95:
        /*01fc*/ 	.word	index@(_ZN7cutlass13device_kernelIN5flash19enable_sm80_to_sm89INS1_16FlashAttnFwdSm80INS1_25CollectiveMainloopFwdSm80ILi4ELi1ELb0EN4cute5tupleIJNS5_1CILi128EEENS7_ILi112EEENS7_ILi64EEEEEELi64ENS_6half_tEfNS_4arch4Sm80ELb1ELb0ELb1ELb0ELb1ELb0ELb1ELb1EEENS1_21CollectiveEpilogueFwdINS6_IJS8_SA_S9_EEENS6_IJNS7_ILi1EEESI_SI_EEESC_SE_Li128ELb0ELb1ELb1ELb0EEENS1_30DynamicPersistentTileSchedulerILi128ELi128ELb1ELb1ELb0EEEEEEEEEvNT_6ParamsE)
        /*0200*/ 	.word	0x00000000


	//----- nvinfo : EIATTR_MIN_STACK_SIZE
	.align		4
.L_96:
        /*0204*/ 	.byte	0x04, 0x12
        /*0206*/ 	.short	(.L_98 - .L_97)
	.align		4
.L_97:
        /*0208*/ 	.word	index@(_ZN7cutlass13device_kernelIN5flash19enable_sm80_to_sm89INS1_16FlashAttnFwdSm80INS1_25CollectiveMainloopFwdSm80ILi4ELi1ELb0EN4cute5tupleIJNS5_1CILi128EEENS7_ILi80EEENS7_ILi64EEEEEELi64ENS_6half_tEfNS_4arch4Sm80ELb1ELb0ELb1ELb1ELb1ELb0ELb1ELb1EEENS1_21CollectiveEpilogueFwdINS6_IJS8_SA_S9_EEENS6_IJNS7_ILi1EEESI_SI_EEESC_SE_Li128ELb1ELb1ELb1ELb0EEENS1_36VarlenDynamicPersistentTileSchedulerILi128ELi80ELi128ELi128ELb1ELb1ELb0ELb1ELb1ELb1EEEEEEEEEvNT_6ParamsE)
        /*020c*/ 	.word	0x00000000


	//----- nvinfo : EIATTR_MIN_STACK_SIZE
	.align		4
.L_98:
        /*0210*/ 	.byte	0x04, 0x12
        /*0212*/ 	.short	(.L_100 - .L_99)
	.align		4
.L_99:
        /*0214*/ 	.word	index@(_ZN7cutlass13device_kernelIN5flash19enable_sm80_to_sm89INS1_16FlashAttnFwdSm80INS1_25CollectiveMainloopFwdSm80ILi4ELi1ELb0EN4cute5tupleIJNS5_1CILi128EEENS7_ILi80EEENS7_ILi64EEEEEELi64ENS_6half_tEfNS_4arch4Sm80ELb1ELb0ELb1ELb1ELb1ELb1ELb1ELb1EEENS1_21CollectiveEpilogueFwdINS6_IJS8_SA_S9_EEENS6_IJNS7_ILi1EEESI_SI_EEESC_SE_Li128ELb1ELb1ELb1ELb0EEENS1_36VarlenDynamicPersistentTileSchedulerILi128ELi80ELi128ELi128ELb1ELb1ELb0ELb1ELb1ELb1EEEEEEEEEvNT_6ParamsE)
        /*0218*/ 	.word	0x00000000


	//----- nvinfo : EIATTR_MIN_STACK_SIZE
	.align		4
.L_100:
        /*021c*/ 	.byte	0x04, 0x12
        /*021e*/ 	.short	(.L_102 - .L_101)
	.align		4
.L_101:
        /*0220*/ 	.word	index@(_ZN7cutlass13device_kernelIN5flash19enable_sm80_to_sm89INS1_16FlashAttnFwdSm80INS1_25CollectiveMainloopFwdSm80ILi4ELi1ELb0EN4cute5tupleIJNS5_1CILi128EEENS7_ILi112EEENS7_ILi64EEEEEELi64ENS_6half_tEfNS_4arch4Sm80ELb0ELb0ELb0ELb0ELb1ELb0ELb1ELb1EEENS1_21CollectiveEpilogueFwdINS6_IJS8_SA_S9_EEENS6_IJNS7_ILi1EEESI_SI_EEESC_SE_Li128ELb0ELb1ELb1ELb0EEENS1_19SingleTileSchedulerILb0ELb1ELb1ELi128EEEEEEEEEvNT_6ParamsE)
        /*0224*/ 	.word	0x00000000


	//----- nvinfo : EIATTR_MIN_STACK_SIZE
	.align		4
.L_102:
        /*0228*/ 	.byte	0x04, 0x12
        /*022a*/ 	.short	(.L_104 - .L_103)
	.align		4
.L_103:
        /*022c*/ 	.word	index@(_ZN7cutlass13device_kernelIN5flash19enable_sm80_to_sm89INS1_16FlashAttnFwdSm80INS1_25CollectiveMainloopFwdSm80ILi4ELi1ELb0EN4cute5tupleIJNS5_1CILi128EEENS7_ILi80EEENS7_ILi64EEEEEELi64ENS_6half_tEfNS_4arch4Sm80ELb0ELb0ELb0ELb1ELb1ELb0ELb1ELb1EEENS1_21CollectiveEpilogueFwdINS6_IJS8_SA_S9_EEENS6_IJNS7_ILi1EEESI_SI_EEESC_SE_Li128ELb1ELb1ELb1ELb0EEENS1_36VarlenDynamicPersistentTileSchedulerILi128ELi80ELi128ELi128ELb1ELb1ELb0ELb0ELb1ELb1EEEEEEEEEvNT_6ParamsE)
        /*0230*/ 	.word	0x00000000


	//----- nvinfo : EIATTR_MIN_STACK_SIZE
	.align		4
.L_104:
        /*0234*/ 	.byte	0x04, 0x12
        /*0236*/ 	.short	(.L_106 - .L_105)
	.align		4
.L_105:
        /*0238*/ 	.word	index@(_ZN7cutlass13device_kernelIN5flash19enable_sm80_to_sm89INS1_16FlashAttnFwdSm80INS1_25CollectiveMainloopFwdSm80ILi4ELi1ELb0EN4cute5tupleIJNS5_1CILi128EEENS7_ILi80EEENS7_ILi64EEEEEELi64ENS_6half_tEfNS_4arch4Sm80ELb0ELb0ELb0ELb1ELb1ELb1ELb1ELb1EEENS1_21CollectiveEpilogueFwdINS6_IJS8_SA_S9_EEENS6_IJNS7_ILi1EEESI_SI_EEESC_SE_Li128ELb1ELb1ELb1ELb0EEENS1_36VarlenDynamicPersistentTileSchedulerILi128ELi80ELi128ELi128ELb1ELb1ELb0ELb0ELb1ELb1EEEEEEEEEvNT_6ParamsE)
        /*023c*/ 	.word	0x00000000


	//----- nvinfo : EIATTR_MIN_STACK_SIZE
	.align		4
.L_106:
        /*0240*/ 	.byte	0x04, 0x12
        /*0242*/ 	.short	(.L_108 - .L_107)
	.align		4
.L_107:
        /*0244*/ 	.word	index@(_ZN7cutlass13device_kernelIN5flash19enable_sm80_to_sm89INS1_16FlashAttnFwdSm80INS1_25CollectiveMainloopFwdSm80ILi4ELi1ELb0EN4cute5tupleIJNS5_1CILi128EEENS7_ILi96EEENS7_ILi64EEEEEELi64ENS_6half_tEfNS_4arch4Sm80ELb0ELb1ELb0ELb0ELb1ELb0ELb1ELb1EEENS1_21CollectiveEpilogueFwdINS6_IJS8_SA_S9_EEENS6_IJNS7_ILi1EEESI_SI_EEESC_SE_Li128ELb0ELb1ELb1ELb0EEENS1_19SingleTileSchedulerILb0ELb1ELb1ELi128EEEEEEEEEvNT_6ParamsE)
        /*0248*/ 	.word	0x00000000


	//----- nvinfo : EIATTR_MIN_STACK_SIZE
	.align		4
.L_108:
        /*024c*/ 	.byte	0x04, 0x12
        /*024e*/ 	.short	(.L_110 - .L_109)
	.align		4
.L_109:
        /*0250*/ 	.word	index@(_ZN7cutlass13device_kernelIN5flash19enable_sm80_to_sm89INS1_16FlashAttnFwdSm80INS1_25CollectiveMainloopFwdSm80ILi4ELi1ELb0EN4cute5tupleIJNS5_1CILi128EEENS7_ILi80EEENS7_ILi64EEEEEELi64ENS_6half_tEfNS_4arch4Sm80ELb0ELb1ELb0ELb1ELb1ELb0ELb1ELb1EEENS1_21CollectiveEpilogueFwdINS6_IJS8_SA_S9_EEENS6_IJNS7_ILi1EEESI_SI_EEESC_SE_Li128ELb1ELb1ELb1ELb0EEENS1_36VarlenDynamicPersistentTileSchedulerILi128ELi80ELi128ELi128ELb1ELb1ELb0ELb1ELb0ELb1EEEEEEEEEvNT_6ParamsE)
        /*0254*/ 	.word	0x00000000


	//----- nvinfo : EIATTR_MIN_STACK_SIZE
	.align		4
.L_110:
        /*0258*/ 	.byte	0x04, 0x12
        /*025a*/ 	.short	(.L_112 - .L_111)
	.align		4
.L_111:
        /*025c*/ 	.word	index@(_ZN7cutlass13device_kernelIN5flash19enable_sm80_to_sm89INS1_16FlashAttnFwdSm80INS1_25CollectiveMainloopFwdSm80ILi4ELi1ELb0EN4cute5tupleIJNS5_1CILi128EEENS7_ILi80EEENS7_ILi64EEEEEELi64ENS_6half_tEfNS_4arch4Sm80ELb0ELb1ELb0ELb1ELb1ELb1ELb1ELb1EEENS1_21CollectiveEpilogueFwdINS6_IJS8_SA_S9_EEENS6_IJNS7_ILi1EEESI_SI_EEESC_SE_Li128ELb1ELb1ELb1ELb0EEENS1_36VarlenDynamicPersistentTileSchedulerILi128ELi80ELi128ELi128ELb1ELb1ELb0ELb1ELb0ELb1EEEEEEEEEvNT_6ParamsE)
        /*0260*/ 	.word	0x00000000


	//----- nvinfo : EIATTR_MIN_STACK_SIZE
	.align		4
.L_112:
        /*0264*/ 	.byte	0x04, 0x12
        /*0266*/ 	.short	(.L_114 - .L_113)
	.align		4
.L_113:
        /*0268*/ 	.word	index@(_ZN7cutlass13device_kernelIN5flash19enable_sm80_to_sm89INS1_16FlashAttnFwdSm80INS1_25CollectiveMainloopFwdSm80ILi4ELi1ELb0EN4cute5tupleIJNS5_1CILi128EEENS7_ILi112EEENS7_ILi64EEEEEELi64ENS_6half_tEfNS_4arch4Sm80ELb1ELb0ELb0ELb0ELb1ELb0ELb1ELb1EEENS1_21CollectiveEpilogueFwdINS6_IJS8_SA_S9_EEENS6_IJNS7_ILi1EEESI_SI_EEESC_SE_Li128ELb0ELb1ELb1ELb0EEENS1_30DynamicPersistentTileSchedulerILi128ELi128ELb1ELb1ELb0EEEEEEEEEvNT_6ParamsE)
        /*026c*/ 	.word	0x00000000


	//----- nvinfo : EIATTR_MIN_STACK_SIZE
	.align		4
.L_114:
        /*0270*/ 	.byte	0x04, 0x12
        /*0272*/ 	.short	(.L_116 - .L_115)
	.align		4
.L_115:
        /*0274*/ 	.word	index@(_ZN7cutlass13device_kernelIN5flash19enable_sm80_to_sm89INS1_16FlashAttnFwdSm80INS1_25CollectiveMainloopFwdSm80ILi4ELi1ELb0EN4cute5tupleIJNS5_1CILi128EEENS7_ILi80EEENS7_ILi64EEEEEELi64ENS_6half_tEfNS_4arch4Sm80ELb1ELb0ELb0ELb1ELb1ELb0ELb1ELb1EEENS1_21CollectiveEpilogueFwdINS6_IJS8_SA_S9_EEENS6_IJNS7_ILi1EEESI_SI_EEESC_SE_Li128ELb1ELb1ELb1ELb0EEENS1_36VarlenDynamicPersistentTileSchedulerILi128ELi80ELi128ELi128ELb1ELb1ELb0ELb1ELb1ELb1EEEEEEEEEvNT_6ParamsE)
        /*0278*/ 	.word	0x00000000


	//----- nvinfo : EIATTR_MIN_STACK_SIZE
	.align		4
.L_116:
        /*027c*/ 	.byte	0x04, 0x12
        /*027e*/ 	.short	(.L_118 - .L_117)
	.align		4
.L_117:
        /*0280*/ 	.word	index@(_ZN7cutlass13device_kernelIN5flash19enable_sm80_to_sm89INS1_16FlashAttnFwdSm80INS1_25CollectiveMainloopFwdSm80ILi4ELi1ELb0EN4cute5tupleIJNS5_1CILi128EEENS7_ILi80EEENS7_ILi64EEEEEELi64ENS_6half_tEfNS_4arch4Sm80ELb1ELb0ELb0ELb1ELb1ELb1ELb1ELb1EEENS1_21CollectiveEpilogueFwdINS6_IJS8_SA_S9_EEENS6_IJNS7_ILi1EEESI_SI_EEESC_SE_Li128ELb1ELb1ELb1ELb0EEENS1_36VarlenDynamicPersistentTileSchedulerILi128ELi80ELi128ELi128ELb1ELb1ELb0ELb1ELb1ELb1EEEEEEEEEvNT_6ParamsE)
        /*0284*/ 	.word	0x00000000
.L_118:


//--------------------- .nv.compat                --------------------------
	.section	.nv.compat,"",@"SHT_CUDA_COMPAT_INFO"
	.align	4
        /*0000*/ 	.byte	0x02, 0x09, 0x01, 0x00, 0x02, 0x02, 0x01, 0x00, 0x02, 0x05, 0x05, 0x00, 0x03, 0x07, 0x01, 0x01
        /*0010*/ 	.byte	0x02, 0x03, 0x00, 0x00, 0x02, 0x06, 0x01, 0x00, 0x04, 0x0b, 0x08, 0x00, 0x09, 0x00, 0x00, 0x00
        /*0020*/ 	.byte	0x00, 0x00, 0x00, 0x00


//--------------------- .nv.info._ZN7cutlass13device_kernelIN5flash19enable_sm80_to_sm89INS1_16FlashAttnFwdSm80INS1_25CollectiveMainloopFwdSm80ILi4ELi1ELb0EN4cute5tupleIJNS5_1CILi128EEENS7_ILi112EEENS7_ILi64EEEEEELi64ENS_6half_tEfNS_4arch4Sm80ELb0ELb0ELb1ELb0ELb1ELb0ELb1ELb1EEENS1_21CollectiveEpilogueFwdINS6_IJS8_SA_S9_EEENS6_IJNS7_ILi1EEESI_SI_EEESC_SE_Li128ELb0ELb1ELb1ELb0EEENS1_19SingleTileSchedulerILb0ELb1ELb1ELi128EEEEEEEEEvNT_6ParamsE --------------------------
	.section	.nv.info._ZN7cutlass13device_kernelIN5flash19enable_sm80_to_sm89INS1_16FlashAttnFwdSm80INS1_25CollectiveMainloopFwdSm80ILi4ELi1ELb0EN4cute5tupleIJNS5_1CILi128EEENS7_ILi112EEENS7_ILi64EEEEEELi64ENS_6half_tEfNS_4arch4Sm80ELb0ELb0ELb1ELb0ELb1ELb0ELb1ELb1EEENS1_21CollectiveEpilogueFwdINS6_IJS8_SA_S9_EEENS6_IJNS7_ILi1EEESI_SI_EEESC_SE_Li128ELb0ELb1ELb1ELb0EEENS1_19SingleTileSchedulerILb0ELb1ELb1ELi128EEEEEEEEEvNT_6ParamsE,"",@"SHT_CUDA_INFO"
	.sectionflags	@""
	.align	4


	//----- nvinfo : EIATTR_CUDA_API_VERSION
	.align		4
        /*0000*/ 	.byte	0x04, 0x37
        /*0002*/ 	.short	(.L_120 - .L_119)
.L_119:
        /*0004*/ 	.word	0x00000082


	//----- nvinfo : EIATTR_KPARAM_INFO
	.align		4
.L_120:
        /*0008*/ 	.byte	0x04, 0x17
        /*000a*/ 	.short	(.L_122 - .L_121)
.L_121:
        /*000c*/ 	.word	0x00000000
        /*0010*/ 	.short	0x0000
        /*0012*/ 	.short	0x0000
        /*0014*/ 	.byte	0x00, 0xf0, 0x61, 0x10


	//----- nvinfo : EIATTR_SPARSE_MMA_MASK
	.align		4
.L_122:
        /*0018*/ 	.byte	0x03, 0x50
        /*001a*/ 	.short	0x0000


	//----- nvinfo : EIATTR_MAXREG_COUNT
	.align		4
        /*001c*/ 	.byte	0x03, 0x1b
        /*001e*/ 	.short	0x00ff


	//----- nvinfo : EIATTR_MERCURY_ISA_VERSION
	.align		4
        /*0020*/ 	.byte	0x03, 0x5f
        /*0022*/ 	.short	0x0101


	//----- nvinfo : EIATTR_VRC_CTA_INIT_COUNT
	.align		4
        /*0024*/ 	.byte	0x02, 0x4a
	.zero		1
	.zero		1


	//----- nvinfo : EIATTR_EXIT_INSTR_OFFSETS
	.align		4
        /*0028*/ 	.byte	0x04, 0x1c
        /*002a*/ 	.short	(.L_124 - .L_123)


	//   ....[0]....
.L_123:
        /*002c*/ 	.word	0x00000010


	//----- nvinfo : EIATTR_MAX_THREADS
	.align		4
.L_124:
        /*0030*/ 	.byte	0x04, 0x05
        /*0032*/ 	.short	(.L_126 - .L_125)
.L_125:
        /*0034*/ 	.word	0x00000080
        /*0038*/ 	.word	0x00000001
        /*003c*/ 	.word	0x00000001


	//----- nvinfo : EIATTR_CBANK_PARAM_SIZE
	.align		4
.L_126:
        /*0040*/ 	.byte	0x03, 0x19
        /*0042*/ 	.short	0x0418


	//----- nvinfo : EIATTR_PARAM_CBANK
	.align		4
        /*0044*/ 	.byte	0x04, 0x0a
        /*0046*/ 	.short	(.L_128 - .L_127)
	.align		4
.L_127:
        /*0048*/ 	.word	index@(.nv.constant0._ZN7cutlass13device_kernelIN5flash19enable_sm80_to_sm89INS1_16FlashAttnFwdSm80INS1_25CollectiveMainloopFwdSm80ILi4ELi1ELb0EN4cute5tupleIJNS5_1CILi128EEENS7_ILi112EEENS7_ILi64EEEEEELi64ENS_6half_tEfNS_4arch4Sm80ELb0ELb0ELb1ELb0ELb1ELb0ELb1ELb1EEENS1_21CollectiveEpilogueFwdINS6_IJS8_SA_S9_EEENS6_IJNS7_ILi1EEESI_SI_EEESC_SE_Li128ELb0ELb1ELb1ELb0EEENS1_19SingleTileSchedulerILb0ELb1ELb1ELi128EEEEEEEEEvNT_6ParamsE)
        /*004c*/ 	.short	0x0380
        /*004e*/ 	.short	0x0418


	//----- nvinfo : EIATTR_SW_WAR
	.align		4
.L_128:
        /*0050*/ 	.byte	0x04, 0x36
        /*0052*/ 	.short	(.L_130 - .L_129)
.L_129:
        /*0054*/ 	.word	0x00000008
.L_130:


//--------------------- .nv.info._ZN7cutlass13device_kernelIN5flash19enable_sm80_to_sm89INS1_16FlashAttnFwdSm80INS1_25CollectiveMainloopFwdSm80ILi4ELi1ELb0EN4cute5tupleIJNS5_1CILi128EEENS7_ILi80EEENS7_ILi64EEEEEELi64ENS_6half_tEfNS_4arch4Sm80ELb0ELb0ELb1ELb1ELb1ELb0ELb1ELb1EEENS1_21CollectiveEpilogueFwdINS6_IJS8_SA_S9_EEENS6_IJNS7_ILi1EEESI_SI_EEESC_SE_Li128ELb1ELb1ELb1ELb0EEENS1_36VarlenDynamicPersistentTileSchedulerILi128ELi80ELi128ELi128ELb1ELb1ELb0ELb0ELb1ELb1EEEEEEEEEvNT_6ParamsE --------------------------
	.section	.nv.info._ZN7cutlass13device_kernelIN5flash19enable_sm80_to_sm89INS1_16FlashAttnFwdSm80INS1_25CollectiveMainloopFwdSm80ILi4ELi1ELb0EN4cute5tupleIJNS5_1CILi128EEENS7_ILi80EEENS7_ILi64EEEEEELi64ENS_6half_tEfNS_4arch4Sm80ELb0ELb0ELb1ELb1ELb1ELb0ELb1ELb1EEENS1_21CollectiveEpilogueFwdINS6_IJS8_SA_S9_EEENS6_IJNS7_ILi1EEESI_SI_EEESC_SE_Li128ELb1ELb1ELb1ELb0EEENS1_36VarlenDynamicPersistentTileSchedulerILi128ELi80ELi128ELi128ELb1ELb1ELb0ELb0ELb1ELb1EEEEEEEEEvNT_6ParamsE,"",@"SHT_CUDA_INFO"
	.sectionflags	@""
	.align	4


	//----- nvinfo : EIATTR_CUDA_API_VERSION
	.align		4
        /*0000*/ 	.byte	0x04, 0x37
        /*0002*/ 	.short	(.L_132 - .L_131)
.L_131:
        /*0004*/ 	.word	0x00000082


	//----- nvinfo : EIATTR_KPARAM_INFO
	.align		4
.L_132:
        /*0008*/ 	.byte	0x04, 0x17
        /*000a*/ 	.short	(.L_134 - .L_133)
.L_133:
        /*000c*/ 	.word	0x00000000
        /*0010*/ 	.short	0x0000
        /*0012*/ 	.short	0x0000
        /*0014*/ 	.byte	0x00, 0xf0, 0xe1, 0x10


	//----- nvinfo : EIATTR_SPARSE_MMA_MASK
	.align		4
.L_134:
        /*0018*/ 	.byte	0x03, 0x50
        /*001a*/ 	.short	0x0000


	//----- nvinfo : EIATTR_MAXREG_COUNT
	.align		4
        /*001c*/ 	.byte	0x03, 0x1b
        /*001e*/ 	.short	0x00ff


	//----- nvinfo : EIATTR_MERCURY_ISA_VERSION
	.align		4
        /*0020*/ 	.byte	0x03, 0x5f
        /*0022*/ 	.short	0x0101


	//----- nvinfo : EIATTR_VRC_CTA_INIT_COUNT
	.align		4
        /*0024*/ 	.byte	0x02, 0x4a
	.zero		1
	.zero		1


	//----- nvinfo : EIATTR_EXIT_INSTR_OFFSETS
	.align		4
        /*0028*/ 	.byte	0x04, 0x1c
        /*002a*/ 	.short	(.L_136 - .L_135)


	//   ....[0]....
.L_135:
        /*002c*/ 	.word	0x00000010


	//----- nvinfo : EIATTR_MAX_THREADS
	.align		4
.L_136:
        /*0030*/ 	.byte	0x04, 0x05
        /*0032*/ 	.short	(.L_138 - .L_137)
.L_137:
        /*0034*/ 	.word	0x00000080
        /*0038*/ 	.word	0x00000001
        /*003c*/ 	.word	0x00000001


	//----- nvinfo : EIATTR_CBANK_PARAM_SIZE
	.align		4
.L_138:
        /*0040*/ 	.byte	0x03, 0x19
        /*0042*/ 	.short	0x0438


	//----- nvinfo : EIATTR_PARAM_CBANK
	.align		4
        /*0044*/ 	.byte	0x04, 0x0a
        /*0046*/ 	.short	(.L_140 - .L_139)
	.align		4
.L_139:
        /*0048*/ 	.word	index@(.nv.constant0._ZN7cutlass13device_kernelIN5flash19enable_sm80_to_sm89INS1_16FlashAttnFwdSm80INS1_25CollectiveMainloopFwdSm80ILi4ELi1ELb0EN4cute5tupleIJNS5_1CILi128EEENS7_ILi80EEENS7_ILi64EEEEEELi64ENS_6half_tEfNS_4arch4Sm80ELb0ELb0ELb1ELb1ELb1ELb0ELb1ELb1EEENS1_21CollectiveEpilogueFwdINS6_IJS8_SA_S9_EEENS6_IJNS7_ILi1EEESI_SI_EEESC_SE_Li128ELb1ELb1ELb1ELb0EEENS1_36VarlenDynamicPersistentTileSchedulerILi128ELi80ELi128ELi128ELb1ELb1ELb0ELb0ELb1ELb1EEEEEEEEEvNT_6ParamsE)
        /*004c*/ 	.short	0x0380
        /*004e*/ 	.short	0x0438


	//----- nvinfo : EIATTR_SW_WAR
	.align		4
.L_140:
        /*0050*/ 	.byte	0x04, 0x36
        /*0052*/ 	.short	(.L_142 - .L_141)
.L_141:
        /*0054*/ 	.word	0x00000008
.L_142:


//--------------------- .nv.info._ZN7cutlass13device_kernelIN5flash19enable_sm80_to_sm89INS1_16FlashAttnFwdSm80INS1_25CollectiveMainloopFwdSm80ILi4ELi1ELb0EN4cute5tupleIJNS5_1CILi128EEENS7_ILi80EEENS7_ILi64EEEEEELi64ENS_6half_tEfNS_4arch4Sm80ELb0ELb0ELb1ELb1ELb1ELb1ELb1ELb1EEENS1_21CollectiveEpilogueFwdINS6_IJS8_SA_S9_EEENS6_IJNS7_ILi1EEESI_SI_EEESC_SE_Li128ELb1ELb1ELb1ELb0EEENS1_36VarlenDynamicPersistentTileSchedulerILi128ELi80ELi128ELi128ELb1ELb1ELb0ELb0ELb1ELb1EEEEEEEEEvNT_6ParamsE --------------------------
	.section	.nv.info._ZN7cutlass13device_kernelIN5flash19enable_sm80_to_sm89INS1_16FlashAttnFwdSm80INS1_25CollectiveMainloopFwdSm80ILi4ELi1ELb0EN4cute5tupleIJNS5_1CILi128EEENS7_ILi80EEENS7_ILi64EEEEEELi64ENS_6half_tEfNS_4arch4Sm80ELb0ELb0ELb1ELb1ELb1ELb1ELb1ELb1EEENS1_21CollectiveEpilogueFwdINS6_IJS8_SA_S9_EEENS6_IJNS7_ILi1EEESI_SI_EEESC_SE_Li128ELb1ELb1ELb1ELb0EEENS1_36VarlenDynamicPersistentTileSchedulerILi128ELi80ELi128ELi128ELb1ELb1ELb0ELb0ELb1ELb1EEEEEEEEEvNT_6ParamsE,"",@"SHT_CUDA_INFO"
	.sectionflags	@""
	.align	4


	//----- nvinfo : EIATTR_CUDA_API_VERSION
	.align		4
        /*0000*/ 	.byte	0x04, 0x37
        /*0002*/ 	.short	(.L_144 - .L_143)
.L_143:
        /*0004*/ 	.word	0x00000082


	//----- nvinfo : EIATTR_KPARAM_INFO
	.align		4
.L_144:
        /*0008*/ 	.byte	0x04, 0x17
        /*000a*/ 	.short	(.L_146 - .L_145)
.L_145:
        /*000c*/ 	.word	0x00000000
        /*0010*/ 	.short	0x0000
        /*0012*/ 	.short	0x0000
        /*0014*/ 	.byte	0x00, 0xf0, 0xe1, 0x10


	//----- nvinfo : EIATTR_SPARSE_MMA_MASK
	.align		4
.L_146:
        /*0018*/ 	.byte	0x03, 0x50
        /*001a*/ 	.short	0x0000


	//----- nvinfo : EIATTR_MAXREG_COUNT
	.align		4
        /*001c*/ 	.byte	0x03, 0x1b
        /*001e*/ 	.short	0x00ff


	//----- nvinfo : EIATTR_MERCURY_ISA_VERSION
	.align		4
        /*0020*/ 	.byte	0x03, 0x5f
        /*0022*/ 	.short	0x0101


	//----- nvinfo : EIATTR_VRC_CTA_INIT_COUNT
	.align		4
        /*0024*/ 	.byte	0x02, 0x4a
	.zero		1
	.zero		1


	//----- nvinfo : EIATTR_EXIT_INSTR_OFFSETS
	.align		4
        /*0028*/ 	.byte	0x04, 0x1c
        /*002a*/ 	.short	(.L_148 - .L_147)


	//   ....[0]....
.L_147:
        /*002c*/ 	.word	0x00000010


	//----- nvinfo : EIATTR_MAX_THREADS
	.align		4
.L_148:
        /*0030*/ 	.byte	0x04, 0x05
        /*0032*/ 	.short	(.L_150 - .L_149)
.L_149:
        /*0034*/ 	.word	0x00000080
        /*0038*/ 	.word	0x00000001
        /*003c*/ 	.word	0x00000001


	//----- nvinfo : EIATTR_CBANK_PARAM_SIZE
	.align		4
.L_150:
        /*0040*/ 	.byte	0x03, 0x19
        /*0042*/ 	.short	0x0438


	//----- nvinfo : EIATTR_PARAM_CBANK
	.align		4
        /*0044*/ 	.byte	0x04, 0x0a
        /*0046*/ 	.short	(.L_152 - .L_151)
	.align		4
.L_151:
        /*0048*/ 	.word	index@(.nv.constant0._ZN7cutlass13device_kernelIN5flash19enable_sm80_to_sm89INS1_16FlashAttnFwdSm80INS1_25CollectiveMainloopFwdSm80ILi4ELi1ELb0EN4cute5tupleIJNS5_1CILi128EEENS7_ILi80EEENS7_ILi64EEEEEELi64ENS_6half_tEfNS_4arch4Sm80ELb0ELb0ELb1ELb1ELb1ELb1ELb1ELb1EEENS1_21CollectiveEpilogueFwdINS6_IJS8_SA_S9_EEENS6_IJNS7_ILi1EEESI_SI_EEESC_SE_Li128ELb1ELb1ELb1ELb0EEENS1_36VarlenDynamicPersistentTileSchedulerILi128ELi80ELi128ELi128ELb1ELb1ELb0ELb0ELb1ELb1EEEEEEEEEvNT_6ParamsE)
        /*004c*/ 	.short	0x0380
        /*004e*/ 	.short	0x0438


	//----- nvinfo : EIATTR_SW_WAR
	.align		4
.L_152:
        /*0050*/ 	.byte	0x04, 0x36
        /*0052*/ 	.short	(.L_154 - .L_153)
.L_153:
        /*0054*/ 	.word	0x00000008
.L_154:


//--------------------- .nv.info._ZN7cutlass13device_kernelIN5flash19enable_sm80_to_sm89INS1_16FlashAttnFwdSm80INS1_25CollectiveMainloopFwdSm80ILi4ELi1ELb0EN4cute5tupleIJNS5_1CILi128EEENS7_ILi96EEENS7_ILi64EEEEEELi64ENS_6half_tEfNS_4arch4Sm80ELb0ELb1ELb1ELb0ELb1ELb0ELb1ELb1EEENS1_21CollectiveEpilogueFwdINS6_IJS8_SA_S9_EEENS6_IJNS7_ILi1EEESI_SI_EEESC_SE_Li128ELb0ELb1ELb1ELb0EEENS1_19SingleTileSchedulerILb0ELb1ELb1ELi128EEEEEEEEEvNT_6ParamsE --------------------------
	.section	.nv.info._ZN7cutlass13device_kernelIN5flash19enable_sm80_to_sm89INS1_16FlashAttnFwdSm80INS1_25CollectiveMainloopFwdSm80ILi4ELi1ELb0EN4cute5tupleIJNS5_1CILi128EEENS7_ILi96EEENS7_ILi64EEEEEELi64ENS_6half_tEfNS_4arch4Sm80ELb0ELb1ELb1ELb0ELb1ELb0ELb1ELb1EEENS1_21CollectiveEpilogueFwdINS6_IJS8_SA_S9_EEENS6_IJNS7_ILi1EEESI_SI_EEESC_SE_Li128ELb0ELb1ELb1ELb0EEENS1_19SingleTileSchedulerILb0ELb1ELb1ELi128EEEEEEEEEvNT_6ParamsE,"",@"SHT_CUDA_INFO"
	.sectionflags	@""
	.align	4


	//----- nvinfo : EIATTR_CUDA_API_VERSION
	.align		4
        /*0000*/ 	.byte	0x04, 0x37
        /*0002*/ 	.short	(.L_156 - .L_155)
.L_155:
        /*0004*/ 	.word	0x00000082


	//----- nvinfo : EIATTR_KPARAM_INFO
	.align		4
.L_156:
        /*0008*/ 	.byte	0x04, 0x17
        /*000a*/ 	.short	(.L_158 - .L_157)
.L_157:
        /*000c*/ 	.word	0x00000000
        /*0010*/ 	.short	0x0000
        /*0012*/ 	.short	0x0000
        /*0014*/ 	.byte	0x00, 0xf0, 0x61, 0x10


	//----- nvinfo : EIATTR_SPARSE_MMA_MASK
	.align		4
.L_158:
        /*0018*/ 	.byte	0x03, 0x50
        /*001a*/ 	.short	0x0000


	//----- nvinfo : EIATTR_MAXREG_COUNT
	.align		4
        /*001c*/ 	.byte	0x03, 0x1b
        /*001e*/ 	.short	0x00ff


	//----- nvinfo : EIATTR_MERCURY_ISA_VERSION
	.align		4
        /*0020*/ 	.byte	0x03, 0x5f
        /*0022*/ 	.short	0x0101


	//----- nvinfo : EIATTR_VRC_CTA_INIT_COUNT
	.align		4
        /*0024*/ 	.byte	0x02, 0x4a
	.zero		1
	.zero		1


	//----- nvinfo : EIATTR_EXIT_INSTR_OFFSETS
	.align		4
        /*0028*/ 	.byte	0x04, 0x1c
        /*002a*/ 	.short	(.L_160 - .L_159)


	//   ....[0]....
.L_159:
        /*002c*/ 	.word	0x00000010


	//----- nvinfo : EIATTR_MAX_THREADS
	.align		4
.L_160:
        /*0030*/ 	.byte	0x04, 0x05
        /*0032*/ 	.short	(.L_162 - .L_161)
.L_161:
        /*0034*/ 	.word	0x00000080
        /*0038*/ 	.word	0x00000001
        /*003c*/ 	.word	0x00000001


	//----- nvinfo : EIATTR_CBANK_PARAM_SIZE
	.align		4
.L_162:
        /*0040*/ 	.byte	0x03, 0x19
        /*0042*/ 	.short	0x0418


	//----- nvinfo : EIATTR_PARAM_CBANK
	.align		4
        /*0044*/ 	.byte	0x04, 0x0a
        /*0046*/ 	.short	(.L_164 - .L_163)
	.align		4
.L_163:
        /*0048*/ 	.word	index@(.nv.constant0._ZN7cutlass13device_kernelIN5flash19enable_sm80_to_sm89INS1_16FlashAttnFwdSm80INS1_25CollectiveMainloopFwdSm80ILi4ELi1ELb0EN4cute5tupleIJNS5_1CILi128EEENS7_ILi96EEENS7_ILi64EEEEEELi64ENS_6half_tEfNS_4arch4Sm80ELb0ELb1ELb1ELb0ELb1ELb0ELb1ELb1EEENS1_21CollectiveEpilogueFwdINS6_IJS8_SA_S9_EEENS6_IJNS7_ILi1EEESI_SI_EEESC_SE_Li128ELb0ELb1ELb1ELb0EEENS1_19SingleTileSchedulerILb0ELb1ELb1ELi128EEEEEEEEEvNT_6ParamsE)
        /*004c*/ 	.short	0x0380
        /*004e*/ 	.short	0x0418


	//----- nvinfo : EIATTR_SW_WAR
	.align		4
.L_164:
        /*0050*/ 	.byte	0x04, 0x36
        /*0052*/ 	.short	(.L_166 - .L_165)
.L_165:
        /*0054*/ 	.word	0x00000008
.L_166:


//--------------------- .nv.info._ZN7cutlass13device_kernelIN5flash19enable_sm80_to_sm89INS1_16FlashAttnFwdSm80INS1_25CollectiveMainloopFwdSm80ILi4ELi1ELb0EN4cute5tupleIJNS5_1CILi128EEENS7_ILi80EEENS7_ILi64EEEEEELi64ENS_6half_tEfNS_4arch4Sm80ELb0ELb1ELb1ELb1ELb1ELb0ELb1ELb1EEENS1_21CollectiveEpilogueFwdINS6_IJS8_SA_S9_EEENS6_IJNS7_ILi1EEESI_SI_EEESC_SE_Li128ELb1ELb1ELb1ELb0EEENS1_36VarlenDynamicPersistentTileSchedulerILi128ELi80ELi128ELi128ELb1ELb1ELb0ELb1ELb0ELb1EEEEEEEEEvNT_6ParamsE --------------------------
	.section	.nv.info._ZN7cutlass13device_kernelIN5flash19enable_sm80_to_sm89INS1_16FlashAttnFwdSm80INS1_25CollectiveMainloopFwdSm80ILi4ELi1ELb0EN4cute5tupleIJNS5_1CILi128EEENS7_ILi80EEENS7_ILi64EEEEEELi64ENS_6half_tEfNS_4arch4Sm80ELb0ELb1ELb1ELb1ELb1ELb0ELb1ELb1EEENS1_21CollectiveEpilogueFwdINS6_IJS8_SA_S9_EEENS6_IJNS7_ILi1EEESI_SI_EEESC_SE_Li128ELb1ELb1ELb1ELb0EEENS1_36VarlenDynamicPersistentTileSchedulerILi128ELi80ELi128ELi128ELb1ELb1ELb0ELb1ELb0ELb1EEEEEEEEEvNT_6ParamsE,"",@"SHT_CUDA_INFO"
	.sectionflags	@""
	.align	4


	//----- nvinfo : EIATTR_CUDA_API_VERSION
	.align		4
        /*0000*/ 	.byte	0x04, 0x37
        /*0002*/ 	.short	(.L_168 - .L_167)
.L_167:
        /*0004*/ 	.word	0x00000082


	//----- nvinfo : EIATTR_KPARAM_INFO
	.align		4
.L_168:
        /*0008*/ 	.byte	0x04, 0x17
        /*000a*/ 	.short	(.L_170 - .L_169)
.L_169:
        /*000c*/ 	.word	0x00000000
        /*0010*/ 	.short	0x0000
        /*0012*/ 	.short	0x0000
        /*0014*/ 	.byte	0x00, 0xf0, 0xe1, 0x10


	//----- nvinfo : EIATTR_SPARSE_MMA_MASK
	.align		4
.L_170:
        /*0018*/ 	.byte	0x03, 0x50
        /*001a*/ 	.short	0x0000


	//----- nvinfo : EIATTR_MAXREG_COUNT
	.align		4
        /*001c*/ 	.byte	0x03, 0x1b
        /*001e*/ 	.short	0x00ff


	//----- nvinfo : EIATTR_MERCURY_ISA_VERSION
	.align		4
        /*0020*/ 	.byte	0x03, 0x5f
        /*0022*/ 	.short	0x0101


	//----- nvinfo : EIATTR_VRC_CTA_INIT_COUNT
	.align		4
        /*0024*/ 	.byte	0x02, 0x4a
	.zero		1
	.zero		1


	//----- nvinfo : EIATTR_EXIT_INSTR_OFFSETS
	.align		4
        /*0028*/ 	.byte	0x04, 0x1c
        /*002a*/ 	.short	(.L_172 - .L_171)


	//   ....[0]....
.L_171:
        /*002c*/ 	.word	0x00000010


	//----- nvinfo : EIATTR_MAX_THREADS
	.align		4
.L_172:
        /*0030*/ 	.byte	0x04, 0x05
        /*0032*/ 	.short	(.L_174 - .L_173)
.L_173:
        /*0034*/ 	.word	0x00000080
        /*0038*/ 	.word	0x00000001
        /*003c*/ 	.word	0x00000001


	//----- nvinfo : EIATTR_CBANK_PARAM_SIZE
	.align		4
.L_174:
        /*0040*/ 	.byte	0x03, 0x19
        /*0042*/ 	.short	0x0438


	//----- nvinfo : EIATTR_PARAM_CBANK
	.align		4
        /*0044*/ 	.byte	0x04, 0x0a
        /*0046*/ 	.short	(.L_176 - .L_175)
	.align		4
.L_175:
        /*0048*/ 	.word	index@(.nv.constant0._ZN7cutlass13device_kernelIN5flash19enable_sm80_to_sm89INS1_16FlashAttnFwdSm80INS1_25CollectiveMainloopFwdSm80ILi4ELi1ELb0EN4cute5tupleIJNS5_1CILi128EEENS7_ILi80EEENS7_ILi64EEEEEELi64ENS_6half_tEfNS_4arch4Sm80ELb0ELb1ELb1ELb1ELb1ELb0ELb1ELb1EEENS1_21CollectiveEpilogueFwdINS6_IJS8_SA_S9_EEENS6_IJNS7_ILi1EEESI_SI_EEESC_SE_Li128ELb1ELb1ELb1ELb0EEENS1_36VarlenDynamicPersistentTileSchedulerILi128ELi80ELi128ELi128ELb1ELb1ELb0ELb1ELb0ELb1EEEEEEEEEvNT_6ParamsE)
        /*004c*/ 	.short	0x0380
        /*004e*/ 	.short	0x0438


	//----- nvinfo : EIATTR_SW_WAR
	.align		4
.L_176:
        /*0050*/ 	.byte	0x04, 0x36
        /*0052*/ 	.short	(.L_178 - .L_177)
.L_177:
        /*0054*/ 	.word	0x00000008
.L_178:


//--------------------- .nv.info._ZN7cutlass13device_kernelIN5flash19enable_sm80_to_sm89INS1_16FlashAttnFwdSm80INS1_25CollectiveMainloopFwdSm80ILi4ELi1ELb0EN4cute5tupleIJNS5_1CILi128EEENS7_ILi80EEENS7_ILi64EEEEEELi64ENS_6half_tEfNS_4arch4Sm80ELb0ELb1ELb1ELb1ELb1ELb1ELb1ELb1EEENS1_21CollectiveEpilogueFwdINS6_IJS8_SA_S9_EEENS6_IJNS7_ILi1EEESI_SI_EEESC_SE_Li128ELb1ELb1ELb1ELb0EEENS1_36VarlenDynamicPersistentTileSchedulerILi128ELi80ELi128ELi128ELb1ELb1ELb0ELb1ELb0ELb1EEEEEEEEEvNT_6ParamsE --------------------------
	.section	.nv.info._ZN7cutlass13device_kernelIN5flash19enable_sm80_to_sm89INS1_16FlashAttnFwdSm80INS1_25CollectiveMainloopFwdSm80ILi4ELi1ELb0EN4cute5tupleIJNS5_1CILi128EEENS7_ILi80EEENS7_ILi64EEEEEELi64ENS_6half_tEfNS_4arch4Sm80ELb0ELb1ELb1ELb1ELb1ELb1ELb1ELb1EEENS1_21CollectiveEpilogueFwdINS6_IJS8_SA_S9_EEENS6_IJNS7_ILi1EEESI_SI_EEESC_SE_Li128ELb1ELb1ELb1ELb0EEENS1_36VarlenDynamicPersistentTileSchedulerILi128ELi80ELi128ELi128ELb1ELb1ELb0ELb1ELb0ELb1EEEEEEEEEvNT_6ParamsE,"",@"SHT_CUDA_INFO"
	.sectionflags	@""
	.align	4


	//----- nvinfo : EIATTR_CUDA_API_VERSION
	.align		4
        /*0000*/ 	.byte	0x04, 0x37
        /*0002*/ 	.short	(.L_180 - .L_179)
.L_179:
        /*0004*/ 	.word	0x00000082


	//----- nvinfo : EIATTR_KPARAM_INFO
	.align		4
.L_180:
        /*0008*/ 	.byte	0x04, 0x17
        /*000a*/ 	.short	(.L_182 - .L_181)
.L_181:
        /*000c*/ 	.word	0x00000000
        /*0010*/ 	.short	0x0000
        /*0012*/ 	.short	0x0000
        /*0014*/ 	.byte	0x00, 0xf0, 0xe1, 0x10


	//----- nvinfo : EIATTR_SPARSE_MMA_MASK
	.align		4
.L_182:
        /*0018*/ 	.byte	0x03, 0x50
        /*001a*/ 	.short	0x0000


	//----- nvinfo : EIATTR_MAXREG_COUNT
	.align		4
        /*001c*/ 	.byte	0x03, 0x1b
        /*001e*/ 	.short	0x00ff


	//----- nvinfo : EIATTR_MERCURY_ISA_VERSION
	.align		4
        /*0020*/ 	.byte	0x03, 0x5f
        /*0022*/ 	.short	0x0101


	//----- nvinfo : EIATTR_VRC_CTA_INIT_COUNT
	.align		4
        /*0024*/ 	.byte	0x02, 0x4a
	.zero		1
	.zero		1


	//----- nvinfo : EIATTR_EXIT_INSTR_OFFSETS
	.align		4
        /*0028*/ 	.byte	0x04, 0x1c
        /*002a*/ 	.short	(.L_184 - .L_183)


	//   ....[0]....
.L_183:
        /*002c*/ 	.word	0x00000010


	//----- nvinfo : EIATTR_MAX_THREADS
	.align		4
.L_184:
        /*0030*/ 	.byte	0x04, 0x05
        /*0032*/ 	.short	(.L_186 - .L_185)
.L_185:
        /*0034*/ 	.word	0x00000080
        /*0038*/ 	.word	0x00000001
        /*003c*/ 	.word	0x00000001


	//----- nvinfo : EIATTR_CBANK_PARAM_SIZE
	.align		4
.L_186:
        /*0040*/ 	.byte	0x03, 0x19
        /*0042*/ 	.short	0x0438


	//----- nvinfo : EIATTR_PARAM_CBANK
	.align		4
        /*0044*/ 	.byte	0x04, 0x0a
        /*0046*/ 	.short	(.L_188 - .L_187)
	.align		4
.L_187:
        /*0048*/ 	.word	index@(.nv.constant0._ZN7cutlass13device_kernelIN5flash19enable_sm80_to_sm89INS1_16FlashAttnFwdSm80INS1_25CollectiveMainloopFwdSm80ILi4ELi1ELb0EN4cute5tupleIJNS5_1CILi128EEENS7_ILi80EEENS7_ILi64EEEEEELi64ENS_6half_tEfNS_4arch4Sm80ELb0ELb1ELb1ELb1ELb1ELb1ELb1ELb1EEENS1_21CollectiveEpilogueFwdINS6_IJS8_SA_S9_EEENS6_IJNS7_ILi1EEESI_SI_EEESC_SE_Li128ELb1ELb1ELb1ELb0EEENS1_36VarlenDynamicPersistentTileSchedulerILi128ELi80ELi128ELi128ELb1ELb1ELb0ELb1ELb0ELb1EEEEEEEEEvNT_6ParamsE)
        /*004c*/ 	.short	0x0380
        /*004e*/ 	.short	0x0438


	//----- nvinfo : EIATTR_SW_WAR
	.align		4
.L_188:
        /*0050*/ 	.byte	0x04, 0x36
        /*0052*/ 	.short	(.L_190 - .L_189)
.L_189:
        /*0054*/ 	.word	0x00000008
.L_190:


//--------------------- .nv.info._ZN7cutlass13device_kernelIN5flash19enable_sm80_to_sm89INS1_16FlashAttnFwdSm80INS1_25CollectiveMainloopFwdSm80ILi4ELi1ELb0EN4cute5tupleIJNS5_1CILi128EEENS7_ILi112EEENS7_ILi64EEEEEELi64ENS_6half_tEfNS_4arch4Sm80ELb1ELb0ELb1ELb0ELb1ELb0ELb1ELb1EEENS1_21CollectiveEpilogueFwdINS6_IJS8_SA_S9_EEENS6_IJNS7_ILi1EEESI_SI_EEESC_SE_Li128ELb0ELb1ELb1ELb0EEENS1_30DynamicPersistentTileSchedulerILi128ELi128ELb1ELb1ELb0EEEEEEEEEvNT_6ParamsE --------------------------
	.section	.nv.info._ZN7cutlass13device_kernelIN5flash19enable_sm80_to_sm89INS1_16FlashAttnFwdSm80INS1_25CollectiveMainloopFwdSm80ILi4ELi1ELb0EN4cute5tupleIJNS5_1CILi128EEENS7_ILi112EEENS7_ILi64EEEEEELi64ENS_6half_tEfNS_4arch4Sm80ELb1ELb0ELb1ELb0ELb1ELb0ELb1ELb1EEENS1_21CollectiveEpilogueFwdINS6_IJS8_SA_S9_EEENS6_IJNS7_ILi1EEESI_SI_EEESC_SE_Li128ELb0ELb1ELb1ELb0EEENS1_30DynamicPersistentTileSchedulerILi128ELi128ELb1ELb1ELb0EEEEEEEEEvNT_6ParamsE,"",@"SHT_CUDA_INFO"
	.sectionflags	@""
	.align	4


	//----- nvinfo : EIATTR_CUDA_API_VERSION
	.align		4
        /*0000*/ 	.byte	0x04, 0x37
        /*0002*/ 	.short	(.L_192 - .L_191)
.L_191:
        /*0004*/ 	.word	0x00000082


	//----- nvinfo : EIATTR_KPARAM_INFO
	.align		4
.L_192:
        /*0008*/ 	.byte	0x04, 0x17
        /*000a*/ 	.short	(.L_194 - .L_193)
.L_193:
        /*000c*/ 	.word	0x00000000
        /*0010*/ 	.short	0x0000
        /*0012*/ 	.short	0x0000
        /*0014*/ 	.byte	0x00, 0xf0, 0xa1, 0x10


	//----- nvinfo : EIATTR_SPARSE_MMA_MASK
	.align		4
.L_194:
        /*0018*/ 	.byte	0x03, 0x50
        /*001a*/ 	.short	0x0000


	//----- nvinfo : EIATTR_MAXREG_COUNT
	.align		4
        /*001c*/ 	.byte	0x03, 0x1b
        /*001e*/ 	.short	0x00ff


	//----- nvinfo : EIATTR_MERCURY_ISA_VERSION
	.align		4
        /*0020*/ 	.byte	0x03, 0x5f
        /*0022*/ 	.short	0x0101


	//----- nvinfo : EIATTR_VRC_CTA_INIT_COUNT
	.align		4
        /*0024*/ 	.byte	0x02, 0x4a
	.zero		1
	.zero		1


	//----- nvinfo : EIATTR_EXIT_INSTR_OFFSETS
	.align		4
        /*0028*/ 	.byte	0x04, 0x1c
        /*002a*/ 	.short	(.L_196 - .L_195)


	//   ....[0]....
.L_195:
        /*002c*/ 	.word	0x00000010


	//----- nvinfo : EIATTR_MAX_THREADS
	.align		4
.L_196:
        /*0030*/ 	.byte	0x04, 0x05
        /*0032*/ 	.short	(.L_198 - .L_197)
.L_197:
        /*0034*/ 	.word	0x00000080
        /*0038*/ 	.word	0x00000001
        /*003c*/ 	.word	0x00000001


	//----- nvinfo : EIATTR_CBANK_PARAM_SIZE
	.align		4
.L_198:
        /*0040*/ 	.byte	0x03, 0x19
        /*0042*/ 	.short	0x0428


	//----- nvinfo : EIATTR_PARAM_CBANK
	.align		4
        /*0044*/ 	.byte	0x04, 0x0a
        /*0046*/ 	.short	(.L_200 - .L_199)
	.align		4
.L_199:
        /*0048*/ 	.word	index@(.nv.constant0._ZN7cutlass13device_kernelIN5flash19enable_sm80_to_sm89INS1_16FlashAttnFwdSm80INS1_25CollectiveMainloopFwdSm80ILi4ELi1ELb0EN4cute5tupleIJNS5_1CILi128EEENS7_ILi112EEENS7_ILi64EEEEEELi64ENS_6half_tEfNS_4arch4Sm80ELb1ELb0ELb1ELb0ELb1ELb0ELb1ELb1EEENS1_21CollectiveEpilogueFwdINS6_IJS8_SA_S9_EEENS6_IJNS7_ILi1EEESI_SI_EEESC_SE_Li128ELb0ELb1ELb1ELb0EEENS1_30DynamicPersistentTileSchedulerILi128ELi128ELb1ELb1ELb0EEEEEEEEEvNT_6ParamsE)
        /*004c*/ 	.short	0x0380
        /*004e*/ 	.short	0x0428


	//----- nvinfo : EIATTR_SW_WAR
	.align		4
.L_200:
        /*0050*/ 	.byte	0x04, 0x36
        /*0052*/ 	.short	(.L_202 - .L_201)
.L_201:
        /*0054*/ 	.word	0x00000008
.L_202:


//--------------------- .nv.info._ZN7cutlass13device_kernelIN5flash19enable_sm80_to_sm89INS1_16FlashAttnFwdSm80INS1_25CollectiveMainloopFwdSm80ILi4ELi1ELb0EN4cute5tupleIJNS5_1CILi128EEENS7_ILi80EEENS7_ILi64EEEEEELi64ENS_6half_tEfNS_4arch4Sm80ELb1ELb0ELb1ELb1ELb1ELb0ELb1ELb1EEENS1_21CollectiveEpilogueFwdINS6_IJS8_SA_S9_EEENS6_IJNS7_ILi1EEESI_SI_EEESC_SE_Li128ELb1ELb1ELb1ELb0EEENS1_36VarlenDynamicPersistentTileSchedulerILi128ELi80ELi128ELi128ELb1ELb1ELb0ELb1ELb1ELb1EEEEEEEEEvNT_6ParamsE --------------------------
	.section	.nv.info._ZN7cutlass13device_kernelIN5flash19enable_sm80_to_sm89INS1_16FlashAttnFwdSm80INS1_25CollectiveMainloopFwdSm80ILi4ELi1ELb0EN4cute5tupleIJNS5_1CILi128EEENS7_ILi80EEENS7_ILi64EEEEEELi64ENS_6half_tEfNS_4arch4Sm80ELb1ELb0ELb1ELb1ELb1ELb0ELb1ELb1EEENS1_21CollectiveEpilogueFwdINS6_IJS8_SA_S9_EEENS6_IJNS7_ILi1EEESI_SI_EEESC_SE_Li128ELb1ELb1ELb1ELb0EEENS1_36VarlenDynamicPersistentTileSchedulerILi128ELi80ELi128ELi128ELb1ELb1ELb0ELb1ELb1ELb1EEEEEEEEEvNT_6ParamsE,"",@"SHT_CUDA_INFO"
	.sectionflags	@""
	.align	4


	//----- nvinfo : EIATTR_CUDA_API_VERSION
	.align		4
        /*0000*/ 	.byte	0x04, 0x37
        /*0002*/ 	.short	(.L_204 - .L_203)
.L_203:
        /*0004*/ 	.word	0x00000082


	//----- nvinfo : EIATTR_KPARAM_INFO
	.align		4
.L_204:
        /*0008*/ 	.byte	0x04, 0x17
        /*000a*/ 	.short	(.L_206 - .L_205)
.L_205:
        /*000c*/ 	.word	0x00000000
        /*0010*/ 	.short	0x0000
        /*0012*/ 	.short	0x0000
        /*0014*/ 	.byte	0x00, 0xf0, 0xe1, 0x10


	//----- nvinfo : EIATTR_SPARSE_MMA_MASK
	.align		4
.L_206:
        /*0018*/ 	.byte	0x03, 0x50
        /*001a*/ 	.short	0x0000


	//----- nvinfo : EIATTR_MAXREG_COUNT
	.align		4
        /*001c*/ 	.byte	0x03, 0x1b
        /*001e*/ 	.short	0x00ff


	//----- nvinfo : EIATTR_MERCURY_ISA_VERSION
	.align		4
        /*0020*/ 	.byte	0x03, 0x5f
        /*0022*/ 	.short	0x0101


	//----- nvinfo : EIATTR_VRC_CTA_INIT_COUNT
	.align		4
        /*0024*/ 	.byte	0x02, 0x4a
	.zero		1
	.zero		1


	//----- nvinfo : EIATTR_EXIT_INSTR_OFFSETS
	.align		4
        /*0028*/ 	.byte	0x04, 0x1c
        /*002a*/ 	.short	(.L_208 - .L_207)


	//   ....[0]....
.L_207:
        /*002c*/ 	.word	0x00000010


	//----- nvinfo : EIATTR_MAX_THREADS
	.align		4
.L_208:
        /*0030*/ 	.byte	0x04, 0x05
        /*0032*/ 	.short	(.L_210 - .L_209)
.L_209:
        /*0034*/ 	.word	0x00000080
        /*0038*/ 	.word	0x00000001
        /*003c*/ 	.word	0x00000001


	//----- nvinfo : EIATTR_CBANK_PARAM_SIZE
	.align		4
.L_210:
        /*0040*/ 	.byte	0x03, 0x19
        /*0042*/ 	.short	0x0438


	//----- nvinfo : EIATTR_PARAM_CBANK
	.align		4
        /*0044*/ 	.byte	0x04, 0x0a
        /*0046*/ 	.short	(.L_212 - .L_211)
	.align		4
.L_211:
        /*0048*/ 	.word	index@(.nv.constant0._ZN7cutlass13device_kernelIN5flash19enable_sm80_to_sm89INS1_16FlashAttnFwdSm80INS1_25CollectiveMainloopFwdSm80ILi4ELi1ELb0EN4cute5tupleIJNS5_1CILi128EEENS7_ILi80EEENS7_ILi64EEEEEELi64ENS_6half_tEfNS_4arch4Sm80ELb1ELb0ELb1ELb1ELb1ELb0ELb1ELb1EEENS1_21CollectiveEpilogueFwdINS6_IJS8_SA_S9_EEENS6_IJNS7_ILi1EEESI_SI_EEESC_SE_Li128ELb1ELb1ELb1ELb0EEENS1_36VarlenDynamicPersistentTileSchedulerILi128ELi80ELi128ELi128ELb1ELb1ELb0ELb1ELb1ELb1EEEEEEEEEvNT_6ParamsE)
        /*004c*/ 	.short	0x0380
        /*004e*/ 	.short	0x0438


	//----- nvinfo : EIATTR_SW_WAR
	.align		4
.L_212:
        /*0050*/ 	.byte	0x04, 0x36
        /*0052*/ 	.short	(.L_214 - .L_213)
.L_213:
        /*0054*/ 	.word	0x00000008
.L_214:


//--------------------- .nv.info._ZN7cutlass13device_kernelIN5flash19enable_sm80_to_sm89INS1_16FlashAttnFwdSm80INS1_25CollectiveMainloopFwdSm80ILi4ELi1ELb0EN4cute5tupleIJNS5_1CILi128EEENS7_ILi80EEENS7_ILi64EEEEEELi64ENS_6half_tEfNS_4arch4Sm80ELb1ELb0ELb1ELb1ELb1ELb1ELb1ELb1EEENS1_21CollectiveEpilogueFwdINS6_IJS8_SA_S9_EEENS6_IJNS7_ILi1EEESI_SI_EEESC_SE_Li128ELb1ELb1ELb1ELb0EEENS1_36VarlenDynamicPersistentTileSchedulerILi128ELi80ELi128ELi128ELb1ELb1ELb0ELb1ELb1ELb1EEEEEEEEEvNT_6ParamsE --------------------------
	.section	.nv.info._ZN7cutlass13device_kernelIN5flash19enable_sm80_to_sm89INS1_16FlashAttnFwdSm80INS1_25CollectiveMainloopFwdSm80ILi4ELi1ELb0EN4cute5tupleIJNS5_1CILi128EEENS7_ILi80EEENS7_ILi64EEEEEELi64ENS_6half_tEfNS_4arch4Sm80ELb1ELb0ELb1ELb1ELb1ELb1ELb1ELb1EEENS1_21CollectiveEpilogueFwdINS6_IJS8_SA_S9_EEENS6_IJNS7_ILi1EEESI_SI_EEESC_SE_Li128ELb1ELb1ELb1ELb0EEENS1_36VarlenDynamicPersistentTileSchedulerILi128ELi80ELi128ELi128ELb1ELb1ELb0ELb1ELb1ELb1EEEEEEEEEvNT_6ParamsE,"",@"SHT_CUDA_INFO"
	.sectionflags	@""
	.align	4


	//----- nvinfo : EIATTR_CUDA_API_VERSION
	.align		4
        /*0000*/ 	.byte	0x04, 0x37
        /*0002*/ 	.short	(.L_216 - .L_215)
.L_215:
        /*0004*/ 	.word	0x00000082


	//----- nvinfo : EIATTR_KPARAM_INFO
	.align		4
.L_216:
        /*0008*/ 	.byte	0x04, 0x17
        /*000a*/ 	.short	(.L_218 - .L_217)
.L_217:
        /*000c*/ 	.word	0x00000000
        /*0010*/ 	.short	0x0000
        /*0012*/ 	.short	0x0000
        /*0014*/ 	.byte	0x00, 0xf0, 0xe1, 0x10


	//----- nvinfo : EIATTR_SPARSE_MMA_MASK
	.align		4
.L_218:
        /*0018*/ 	.byte	0x03, 0x50
        /*001a*/ 	.short	0x0000


	//----- nvinfo : EIATTR_MAXREG_COUNT
	.align		4
        /*001c*/ 	.byte	0x03, 0x1b
        /*001e*/ 	.short	0x00ff


	//----- nvinfo : EIATTR_MERCURY_ISA_VERSION
	.align		4
        /*0020*/ 	.byte	0x03, 0x5f
        /*0022*/ 	.short	0x0101


	//----- nvinfo : EIATTR_VRC_CTA_INIT_COUNT
	.align		4
        /*0024*/ 	.byte	0x02, 0x4a
	.zero		1
	.zero		1


	//----- nvinfo : EIATTR_EXIT_INSTR_OFFSETS
	.align		4
        /*0028*/ 	.byte	0x04, 0x1c
        /*002a*/ 	.short	(.L_220 - .L_219)


	//   ....[0]....
.L_219:
        /*002c*/ 	.word	0x00000010


	//----- nvinfo : EIATTR_MAX_THREADS
	.align		4
.L_220:
        /*0030*/ 	.byte	0x04, 0x05
        /*0032*/ 	.short	(.L_222 - .L_221)
.L_221:
        /*0034*/ 	.word	0x00000080
        /*0038*/ 	.word	0x00000001
        /*003c*/ 	.word	0x00000001


	//----- nvinfo : EIATTR_CBANK_PARAM_SIZE
	.align		4
.L_222:
        /*0040*/ 	.byte	0x03, 0x19
        /*0042*/ 	.short	0x0438


	//----- nvinfo : EIATTR_PARAM_CBANK
	.align		4
        /*0044*/ 	.byte	0x04, 0x0a
        /*0046*/ 	.short	(.L_224 - .L_223)
	.align		4
.L_223:
        /*0048*/ 	.word	index@(.nv.constant0._ZN7cutlass13device_kernelIN5flash19enable_sm80_to_sm89INS1_16FlashAttnFwdSm80INS1_25CollectiveMainloopFwdSm80ILi4ELi1ELb0EN4cute5tupleIJNS5_1CILi128EEENS7_ILi80EEENS7_ILi64EEEEEELi64ENS_6half_tEfNS_4arch4Sm80ELb1ELb0ELb1ELb1ELb1ELb1ELb1ELb1EEENS1_21CollectiveEpilogueFwdINS6_IJS8_SA_S9_EEENS6_IJNS7_ILi1EEESI_SI_EEESC_SE_Li128ELb1ELb1ELb1ELb0EEENS1_36VarlenDynamicPersistentTileSchedulerILi128ELi80ELi128ELi128ELb1ELb1ELb0ELb1ELb1ELb1EEEEEEEEEvNT_6ParamsE)
        /*004c*/ 	.short	0x0380
        /*004e*/ 	.short	0x0438


	//----- nvinfo : EIATTR_SW_WAR
	.align		4
.L_224:
        /*0050*/ 	.byte	0x04, 0x36
        /*0052*/ 	.short	(.L_226 - .L_225)
.L_225:
        /*0054*/ 	.word	0x00000008
.L_226:


//--------------------- .nv.info._ZN7cutlass13device_kernelIN5flash19enable_sm80_to_sm89INS1_16FlashAttnFwdSm80INS1_25CollectiveMainloopFwdSm80ILi4ELi1ELb0EN4cute5tupleIJNS5_1CILi128EEENS7_ILi112EEENS7_ILi64EEEEEELi64ENS_6half_tEfNS_4arch4Sm80ELb0ELb0ELb0ELb0ELb1ELb0ELb1ELb1EEENS1_21CollectiveEpilogueFwdINS6_IJS8_SA_S9_EEENS6_IJNS7_ILi1EEESI_SI_EEESC_SE_Li128ELb0ELb1ELb1ELb0EEENS1_19SingleTileSchedulerILb0ELb1ELb1ELi128EEEEEEEEEvNT_6ParamsE --------------------------
	.section	.nv.info._ZN7cutlass13device_kernelIN5flash19enable_sm80_to_sm89INS1_16FlashAttnFwdSm80INS1_25CollectiveMainloopFwdSm80ILi4ELi1ELb0EN4cute5tupleIJNS5_1CILi128EEENS7_ILi112EEENS7_ILi64EEEEEELi64ENS_6half_tEfNS_4arch4Sm80ELb0ELb0ELb0ELb0ELb1ELb0ELb1ELb1EEENS1_21CollectiveEpilogueFwdINS6_IJS8_SA_S9_EEENS6_IJNS7_ILi1EEESI_SI_EEESC_SE_Li128ELb0ELb1ELb1ELb0EEENS1_19SingleTileSchedulerILb0ELb1ELb1ELi128EEEEEEEEEvNT_6ParamsE,"",@"SHT_CUDA_INFO"
	.sectionflags	@""
	.align	4


	//----- nvinfo : EIATTR_CUDA_API_VERSION
	.align		4
        /*0000*/ 	.byte	0x04, 0x37
        /*0002*/ 	.short	(.L_228 - .L_227)
.L_227:
        /*0004*/ 	.word	0x00000082


	//----- nvinfo : EIATTR_KPARAM_INFO
	.align		4
.L_228:
        /*0008*/ 	.byte	0x04, 0x17
        /*000a*/ 	.short	(.L_230 - .L_229)
.L_229:
        /*000c*/ 	.word	0x00000000
        /*0010*/ 	.short	0x0000
        /*0012*/ 	.short	0x0000
        /*0014*/ 	.byte	0x00, 0xf0, 0x61, 0x10


	//----- nvinfo : EIATTR_SPARSE_MMA_MASK
	.align		4
.L_230:
        /*0018*/ 	.byte	0x03, 0x50
        /*001a*/ 	.short	0x0000


	//----- nvinfo : EIATTR_MAXREG_COUNT
	.align		4
        /*001c*/ 	.byte	0x03, 0x1b
        /*001e*/ 	.short	0x00ff


	//----- nvinfo : EIATTR_MERCURY_ISA_VERSION
	.align		4
        /*0020*/ 	.byte	0x03, 0x5f
        /*0022*/ 	.short	0x0101


	//----- nvinfo : EIATTR_VRC_CTA_INIT_COUNT
	.align		4
        /*0024*/ 	.byte	0x02, 0x4a
	.zero		1
	.zero		1


	//----- nvinfo : EIATTR_EXIT_INSTR_OFFSETS
	.align		4
        /*0028*/ 	.byte	0x04, 0x1c
        /*002a*/ 	.short	(.L_232 - .L_231)


	//   ....[0]....
.L_231:
        /*002c*/ 	.word	0x00000010


	//----- nvinfo : EIATTR_MAX_THREADS
	.align		4
.L_232:
        /*0030*/ 	.byte	0x04, 0x05
        /*0032*/ 	.short	(.L_234 - .L_233)
.L_233:
        /*0034*/ 	.word	0x00000080
        /*0038*/ 	.word	0x00000001
        /*003c*/ 	.word	0x00000001


	//----- nvinfo : EIATTR_CBANK_PARAM_SIZE
	.align		4
.L_234:
        /*0040*/ 	.byte	0x03, 0x19
        /*0042*/ 	.short	0x0418


	//----- nvinfo : EIATTR_PARAM_CBANK
	.align		4
        /*0044*/ 	.byte	0x04, 0x0a
        /*0046*/ 	.short	(.L_236 - .L_235)
	.align		4
.L_235:
        /*0048*/ 	.word	index@(.nv.constant0._ZN7cutlass13device_kernelIN5flash19enable_sm80_to_sm89INS1_16FlashAttnFwdSm80INS1_25CollectiveMainloopFwdSm80ILi4ELi1ELb0EN4cute5tupleIJNS5_1CILi128EEENS7_ILi112EEENS7_ILi64EEEEEELi64ENS_6half_tEfNS_4arch4Sm80ELb0ELb0ELb0ELb0ELb1ELb0ELb1ELb1EEENS1_21CollectiveEpilogueFwdINS6_IJS8_SA_S9_EEENS6_IJNS7_ILi1EEESI_SI_EEESC_SE_Li128ELb0ELb1ELb1ELb0EEENS1_19SingleTileSchedulerILb0ELb1ELb1ELi128EEEEEEEEEvNT_6ParamsE)
        /*004c*/ 	.short	0x0380
        /*004e*/ 	.short	0x0418


	//----- nvinfo : EIATTR_SW_WAR
	.align		4
.L_236:
        /*0050*/ 	.byte	0x04, 0x36
        /*0052*/ 	.short	(.L_238 - .L_237)
.L_237:
        /*0054*/ 	.word	0x00000008
.L_238:


//--------------------- .nv.info._ZN7cutlass13device_kernelIN5flash19enable_sm80_to_sm89INS1_16FlashAttnFwdSm80INS1_25CollectiveMainloopFwdSm80ILi4ELi1ELb0EN4cute5tupleIJNS5_1CILi128EEENS7_ILi80EEENS7_ILi64EEEEEELi64ENS_6half_tEfNS_4arch4Sm80ELb0ELb0ELb0ELb1ELb1ELb0ELb1ELb1EEENS1_21CollectiveEpilogueFwdINS6_IJS8_SA_S9_EEENS6_IJNS7_ILi1EEESI_SI_EEESC_SE_Li128ELb1ELb1ELb1ELb0EEENS1_36VarlenDynamicPersistentTileSchedulerILi128ELi80ELi128ELi128ELb1ELb1ELb0ELb0ELb1ELb1EEEEEEEEEvNT_6ParamsE --------------------------
	.section	.nv.info._ZN7cutlass13device_kernelIN5flash19enable_sm80_to_sm89INS1_16FlashAttnFwdSm80INS1_25CollectiveMainloopFwdSm80ILi4ELi1ELb0EN4cute5tupleIJNS5_1CILi128EEENS7_ILi80EEENS7_ILi64EEEEEELi64ENS_6half_tEfNS_4arch4Sm80ELb0ELb0ELb0ELb1ELb1ELb0ELb1ELb1EEENS1_21CollectiveEpilogueFwdINS6_IJS8_SA_S9_EEENS6_IJNS7_ILi1EEESI_SI_EEESC_SE_Li128ELb1ELb1ELb1ELb0EEENS1_36VarlenDynamicPersistentTileSchedulerILi128ELi80ELi128ELi128ELb1ELb1ELb0ELb0ELb1ELb1EEEEEEEEEvNT_6ParamsE,"",@"SHT_CUDA_INFO"
	.sectionflags	@""
	.align	4


	//----- nvinfo : EIATTR_CUDA_API_VERSION
	.align		4
        /*0000*/ 	.byte	0x04, 0x37
        /*0002*/ 	.short	(.L_240 - .L_239)
.L_239:
        /*0004*/ 	.word	0x00000082


	//----- nvinfo : EIATTR_KPARAM_INFO
	.align		4
.L_240:
        /*0008*/ 	.byte	0x04, 0x17
        /*000a*/ 	.short	(.L_242 - .L_241)
.L_241:
        /*000c*/ 	.word	0x00000000
        /*0010*/ 	.short	0x0000
        /*0012*/ 	.short	0x0000
        /*0014*/ 	.byte	0x00, 0xf0, 0xe1, 0x10


	//----- nvinfo : EIATTR_SPARSE_MMA_MASK
	.align		4
.L_242:
        /*0018*/ 	.byte	0x03, 0x50
        /*001a*/ 	.short	0x0000


	//----- nvinfo : EIATTR_MAXREG_COUNT
	.align		4
        /*001c*/ 	.byte	0x03, 0x1b
        /*001e*/ 	.short	0x00ff


	//----- nvinfo : EIATTR_MERCURY_ISA_VERSION
	.align		4
        /*0020*/ 	.byte	0x03, 0x5f
        /*0022*/ 	.short	0x0101


	//----- nvinfo : EIATTR_VRC_CTA_INIT_COUNT
	.align		4
        /*0024*/ 	.byte	0x02, 0x4a
	.zero		1
	.zero		1


	//----- nvinfo : EIATTR_EXIT_INSTR_OFFSETS
	.align		4
        /*0028*/ 	.byte	0x04, 0x1c
        /*002a*/ 	.short	(.L_244 - .L_243)


	//   ....[0]....
.L_243:
        /*002c*/ 	.word	0x00000010


	//----- nvinfo : EIATTR_MAX_THREADS
	.align		4
.L_244:
        /*0030*/ 	.byte	0x04, 0x05
        /*0032*/ 	.short	(.L_246 - .L_245)
.L_245:
        /*0034*/ 	.word	0x00000080
        /*0038*/ 	.word	0x00000001
        /*003c*/ 	.word	0x00000001


	//----- nvinfo : EIATTR_CBANK_PARAM_SIZE
	.align		4
.L_246:
        /*0040*/ 	.byte	0x03, 0x19
        /*0042*/ 	.short	0x0438


	//----- nvinfo : EIATTR_PARAM_CBANK
	.align		4
        /*0044*/ 	.byte	0x04, 0x0a
        /*0046*/ 	.short	(.L_248 - .L_247)
	.align		4
.L_247:
        /*0048*/ 	.word	index@(.nv.constant0._ZN7cutlass13device_kernelIN5flash19enable_sm80_to_sm89INS1_16FlashAttnFwdSm80INS1_25CollectiveMainloopFwdSm80ILi4ELi1ELb0EN4cute5tupleIJNS5_1CILi128EEENS7_ILi80EEENS7_ILi64EEEEEELi64ENS_6half_tEfNS_4arch4Sm80ELb0ELb0ELb0ELb1ELb1ELb0ELb1ELb1EEENS1_21CollectiveEpilogueFwdINS6_IJS8_SA_S9_EEENS6_IJNS7_ILi1EEESI_SI_EEESC_SE_Li128ELb1ELb1ELb1ELb0EEENS1_36VarlenDynamicPersistentTileSchedulerILi128ELi80ELi128ELi128ELb1ELb1ELb0ELb0ELb1ELb1EEEEEEEEEvNT_6ParamsE)
        /*004c*/ 	.short	0x0380
        /*004e*/ 	.short	0x0438


	//----- nvinfo : EIATTR_SW_WAR
	.align		4
.L_248:
        /*0050*/ 	.byte	0x04, 0x36
        /*0052*/ 	.short	(.L_250 - .L_249)
.L_249:
        /*0054*/ 	.word	0x00000008
.L_250:


//--------------------- .nv.info._ZN7cutlass13device_kernelIN5flash19enable_sm80_to_sm89INS1_16FlashAttnFwdSm80INS1_25CollectiveMainloopFwdSm80ILi4ELi1ELb0EN4cute5tupleIJNS5_1CILi128EEENS7_ILi80EEENS7_ILi64EEEEEELi64ENS_6half_tEfNS_4arch4Sm80ELb0ELb0ELb0ELb1ELb1ELb1ELb1ELb1EEENS1_21CollectiveEpilogueFwdINS6_IJS8_SA_S9_EEENS6_IJNS7_ILi1EEESI_SI_EEESC_SE_Li128ELb1ELb1ELb1ELb0EEENS1_36VarlenDynamicPersistentTileSchedulerILi128ELi80ELi128ELi128ELb1ELb1ELb0ELb0ELb1ELb1EEEEEEEEEvNT_6ParamsE --------------------------
	.section	.nv.info._ZN7cutlass13device_kernelIN5flash19enable_sm80_to_sm89INS1_16FlashAttnFwdSm80INS1_25CollectiveMainloopFwdSm80ILi4ELi1ELb0EN4cute5tupleIJNS5_1CILi128EEENS7_ILi80EEENS7_ILi64EEEEEELi64ENS_6half_tEfNS_4arch4Sm80ELb0ELb0ELb0ELb1ELb1ELb1ELb1ELb1EEENS1_21CollectiveEpilogueFwdINS6_IJS8_SA_S9_EEENS6_IJNS7_ILi1EEESI_SI_EEESC_SE_Li128ELb1ELb1ELb1ELb0EEENS1_36VarlenDynamicPersistentTileSchedulerILi128ELi80ELi128ELi128ELb1ELb1ELb0ELb0ELb1ELb1EEEEEEEEEvNT_6ParamsE,"",@"SHT_CUDA_INFO"
	.sectionflags	@""
	.align	4


	//----- nvinfo : EIATTR_CUDA_API_VERSION
	.align		4
        /*0000*/ 	.byte	0x04, 0x37
        /*0002*/ 	.short	(.L_252 - .L_251)
.L_251:
        /*0004*/ 	.word	0x00000082


	//----- nvinfo : EIATTR_KPARAM_INFO
	.align		4
.L_252:
        /*0008*/ 	.byte	0x04, 0x17
        /*000a*/ 	.short	(.L_254 - .L_253)
.L_253:
        /*000c*/ 	.word	0x00000000
        /*0010*/ 	.short	0x0000
        /*0012*/ 	.short	0x0000
        /*0014*/ 	.byte	0x00, 0xf0, 0xe1, 0x10


	//----- nvinfo : EIATTR_SPARSE_MMA_MASK
	.align		4
.L_254:
        /*0018*/ 	.byte	0x03, 0x50
        /*001a*/ 	.short	0x0000


	//----- nvinfo : EIATTR_MAXREG_COUNT
	.align		4
        /*001c*/ 	.byte	0x03, 0x1b
        /*001e*/ 	.short	0x00ff


	//----- nvinfo : EIATTR_MERCURY_ISA_VERSION
	.align		4
        /*0020*/ 	.byte	0x03, 0x5f
        /*0022*/ 	.short	0x0101


	//----- nvinfo : EIATTR_VRC_CTA_INIT_COUNT
	.align		4
        /*0024*/ 	.byte	0x02, 0x4a
	.zero		1
	.zero		1


	//----- nvinfo : EIATTR_EXIT_INSTR_OFFSETS
	.align		4
        /*0028*/ 	.byte	0x04, 0x1c
        /*002a*/ 	.short	(.L_256 - .L_255)


	//   ....[0]....
.L_255:
        /*002c*/ 	.word	0x00000010


	//----- nvinfo : EIATTR_MAX_THREADS
	.align		4
.L_256:
        /*0030*/ 	.byte	0x04, 0x05
        /*0032*/ 	.short	(.L_258 - .L_257)
.L_257:
        /*0034*/ 	.word	0x00000080
        /*0038*/ 	.word	0x00000001
        /*003c*/ 	.word	0x00000001


	//----- nvinfo : EIATTR_CBANK_PARAM_SIZE
	.align		4
.L_258:
        /*0040*/ 	.byte	0x03, 0x19
        /*0042*/ 	.short	0x0438


	//----- nvinfo : EIATTR_PARAM_CBANK
	.align		4
        /*0044*/ 	.byte	0x04, 0x0a
        /*0046*/ 	.short	(.L_260 - .L_259)
	.align		4
.L_259:
        /*0048*/ 	.word	index@(.nv.constant0._ZN7cutlass13device_kernelIN5flash19enable_sm80_to_sm89INS1_16FlashAttnFwdSm80INS1_25CollectiveMainloopFwdSm80ILi4ELi1ELb0EN4cute5tupleIJNS5_1CILi128EEENS7_ILi80EEENS7_ILi64EEEEEELi64ENS_6half_tEfNS_4arch4Sm80ELb0ELb0ELb0ELb1ELb1ELb1ELb1ELb1EEENS1_21CollectiveEpilogueFwdINS6_IJS8_SA_S9_EEENS6_IJNS7_ILi1EEESI_SI_EEESC_SE_Li128ELb1ELb1ELb1ELb0EEENS1_36VarlenDynamicPersistentTileSchedulerILi128ELi80ELi128ELi128ELb1ELb1ELb0ELb0ELb1ELb1EEEEEEEEEvNT_6ParamsE)
        /*004c*/ 	.short	0x0380
        /*004e*/ 	.short	0x0438


	//----- nvinfo : EIATTR_SW_WAR
	.align		4
.L_260:
        /*0050*/ 	.byte	0x04, 0x36
        /*0052*/ 	.short	(.L_262 - .L_261)
.L_261:
        /*0054*/ 	.word	0x00000008
.L_262:


//--------------------- .nv.info._ZN7cutlass13device_kernelIN5flash19enable_sm80_to_sm89INS1_16FlashAttnFwdSm80INS1_25CollectiveMainloopFwdSm80ILi4ELi1ELb0EN4cute5tupleIJNS5_1CILi128EEENS7_ILi96EEENS7_ILi64EEEEEELi64ENS_6half_tEfNS_4arch4Sm80ELb0ELb1ELb0ELb0ELb1ELb0ELb1ELb1EEENS1_21CollectiveEpilogueFwdINS6_IJS8_SA_S9_EEENS6_IJNS7_ILi1EEESI_SI_EEESC_SE_Li128ELb0ELb1ELb1ELb0EEENS1_19SingleTileSchedulerILb0ELb1ELb1ELi128EEEEEEEEEvNT_6ParamsE --------------------------
	.section	.nv.info._ZN7cutlass13device_kernelIN5flash19enable_sm80_to_sm89INS1_16FlashAttnFwdSm80INS1_25CollectiveMainloopFwdSm80ILi4ELi1ELb0EN4cute5tupleIJNS5_1CILi128EEENS7_ILi96EEENS7_ILi64EEEEEELi64ENS_6half_tEfNS_4arch4Sm80ELb0ELb1ELb0ELb0ELb1ELb0ELb1ELb1EEENS1_21CollectiveEpilogueFwdINS6_IJS8_SA_S9_EEENS6_IJNS7_ILi1EEESI_SI_EEESC_SE_Li128ELb0ELb1ELb1ELb0EEENS1_19SingleTileSchedulerILb0ELb1ELb1ELi128EEEEEEEEEvNT_6ParamsE,"",@"SHT_CUDA_INFO"
	.sectionflags	@""
	.align	4


	//----- nvinfo : EIATTR_CUDA_API_VERSION
	.align		4
        /*0000*/ 	.byte	0x04, 0x37
        /*0002*/ 	.short	(.L_264 - .L_263)
.L_263:
        /*0004*/ 	.word	0x00000082


	//----- nvinfo : EIATTR_KPARAM_INFO
	.align		4
.L_264:
        /*0008*/ 	.byte	0x04, 0x17
        /*000a*/ 	.short	(.L_266 - .L_265)
.L_265:
        /*000c*/ 	.word	0x00000000
        /*0010*/ 	.short	0x0000
        /*0012*/ 	.short	0x0000
        /*0014*/ 	.byte	0x00, 0xf0, 0x61, 0x10


	//----- nvinfo : EIATTR_SPARSE_MMA_MASK
	.align		4
.L_266:
        /*0018*/ 	.byte	0x03, 0x50
        /*001a*/ 	.short	0x0000


	//----- nvinfo : EIATTR_MAXREG_COUNT
	.align		4
        /*001c*/ 	.byte	0x03, 0x1b
        /*001e*/ 	.short	0x00ff


	//----- nvinfo : EIATTR_MERCURY_ISA_VERSION
	.align		4
        /*0020*/ 	.byte	0x03, 0x5f
        /*0022*/ 	.short	0x0101


	//----- nvinfo : EIATTR_VRC_CTA_INIT_COUNT
	.align		4
        /*0024*/ 	.byte	0x02, 0x4a
	.zero		1
	.zero		1


	//----- nvinfo : EIATTR_EXIT_INSTR_OFFSETS
	.align		4
        /*0028*/ 	.byte	0x04, 0x1c
        /*002a*/ 	.short	(.L_268 - .L_267)


	//   ....[0]....
.L_267:
        /*002c*/ 	.word	0x00000010


	//----- nvinfo : EIATTR_MAX_THREADS
	.align		4
.L_268:
        /*0030*/ 	.byte	0x04, 0x05
        /*0032*/ 	.short	(.L_270 - .L_269)
.L_269:
        /*0034*/ 	.word	0x00000080
        /*0038*/ 	.word	0x00000001
        /*003c*/ 	.word	0x00000001


	//----- nvinfo : EIATTR_CBANK_PARAM_SIZE
	.align		4
.L_270:
        /*0040*/ 	.byte	0x03, 0x19
        /*0042*/ 	.short	0x0418


	//----- nvinfo : EIATTR_PARAM_CBANK
	.align		4
        /*0044*/ 	.byte	0x04, 0x0a
        /*0046*/ 	.short	(.L_272 - .L_271)
	.align		4
.L_271:
        /*0048*/ 	.word	index@(.nv.constant0._ZN7cutlass13device_kernelIN5flash19enable_sm80_to_sm89INS1_16FlashAttnFwdSm80INS1_25CollectiveMainloopFwdSm80ILi4ELi1ELb0EN4cute5tupleIJNS5_1CILi128EEENS7_ILi96EEENS7_ILi64EEEEEELi64ENS_6half_tEfNS_4arch4Sm80ELb0ELb1ELb0ELb0ELb1ELb0ELb1ELb1EEENS1_21CollectiveEpilogueFwdINS6_IJS8_SA_S9_EEENS6_IJNS7_ILi1EEESI_SI_EEESC_SE_Li128ELb0ELb1ELb1ELb0EEENS1_19SingleTileSchedulerILb0ELb1ELb1ELi128EEEEEEEEEvNT_6ParamsE)
        /*004c*/ 	.short	0x0380
        /*004e*/ 	.short	0x0418


	//----- nvinfo : EIATTR_SW_WAR
	.align		4
.L_272:
        /*0050*/ 	.byte	0x04, 0x36
        /*0052*/ 	.short	(.L_274 - .L_273)
.L_273:
        /*0054*/ 	.word	0x00000008
.L_274:


//--------------------- .nv.info._ZN7cutlass13device_kernelIN5flash19enable_sm80_to_sm89INS1_16FlashAttnFwdSm80INS1_25CollectiveMainloopFwdSm80ILi4ELi1ELb0EN4cute5tupleIJNS5_1CILi128EEENS7_ILi80EEENS7_ILi64EEEEEELi64ENS_6half_tEfNS_4arch4Sm80ELb0ELb1ELb0ELb1ELb1ELb0ELb1ELb1EEENS1_21CollectiveEpilogueFwdINS6_IJS8_SA_S9_EEENS6_IJNS7_ILi1EEESI_SI_EEESC_SE_Li128ELb1ELb1ELb1ELb0EEENS1_36VarlenDynamicPersistentTileSchedulerILi128ELi80ELi128ELi128ELb1ELb1ELb0ELb1ELb0ELb1EEEEEEEEEvNT_6ParamsE --------------------------
	.section	.nv.info._ZN7cutlass13device_kernelIN5flash19enable_sm80_to_sm89INS1_16FlashAttnFwdSm80INS1_25CollectiveMainloopFwdSm80ILi4ELi1ELb0EN4cute5tupleIJNS5_1CILi128EEENS7_ILi80EEENS7_ILi64EEEEEELi64ENS_6half_tEfNS_4arch4Sm80ELb0ELb1ELb0ELb1ELb1ELb0ELb1ELb1EEENS1_21CollectiveEpilogueFwdINS6_IJS8_SA_S9_EEENS6_IJNS7_ILi1EEESI_SI_EEESC_SE_Li128ELb1ELb1ELb1ELb0EEENS1_36VarlenDynamicPersistentTileSchedulerILi128ELi80ELi128ELi128ELb1ELb1ELb0ELb1ELb0ELb1EEEEEEEEEvNT_6ParamsE,"",@"SHT_CUDA_INFO"
	.sectionflags	@""
	.align	4


	//----- nvinfo : EIATTR_CUDA_API_VERSION
	.align		4
        /*0000*/ 	.byte	0x04, 0x37
        /*0002*/ 	.short	(.L_276 - .L_275)
.L_275:
        /*0004*/ 	.word	0x00000082


	//----- nvinfo : EIATTR_KPARAM_INFO
	.align		4
.L_276:
        /*0008*/ 	.byte	0x04, 0x17
        /*000a*/ 	.short	(.L_278 - .L_277)
.L_277:
        /*000c*/ 	.word	0x00000000
        /*0010*/ 	.short	0x0000
        /*0012*/ 	.short	0x0000
        /*0014*/ 	.byte	0x00, 0xf0, 0xe1, 0x10


	//----- nvinfo : EIATTR_SPARSE_MMA_MASK
	.align		4
.L_278:
        /*0018*/ 	.byte	0x03, 0x50
        /*001a*/ 	.short	0x0000


	//----- nvinfo : EIATTR_MAXREG_COUNT
	.align		4
        /*001c*/ 	.byte	0x03, 0x1b
        /*001e*/ 	.short	0x00ff


	//----- nvinfo : EIATTR_MERCURY_ISA_VERSION
	.align		4
        /*0020*/ 	.byte	0x03, 0x5f
        /*0022*/ 	.short	0x0101


	//----- nvinfo : EIATTR_VRC_CTA_INIT_COUNT
	.align		4
        /*0024*/ 	.byte	0x02, 0x4a
	.zero		1
	.zero		1


	//----- nvinfo : EIATTR_EXIT_INSTR_OFFSETS
	.align		4
        /*0028*/ 	.byte	0x04, 0x1c
        /*002a*/ 	.short	(.L_280 - .L_279)


	//   ....[0]....
.L_279:
        /*002c*/ 	.word	0x00000010


	//----- nvinfo : EIATTR_MAX_THREADS
	.align		4
.L_280:
        /*0030*/ 	.byte	0x04, 0x05
        /*0032*/ 	.short	(.L_282 - .L_281)
.L_281:
        /*0034*/ 	.word	0x00000080
        /*0038*/ 	.word	0x00000001
        /*003c*/ 	.word	0x00000001


	//----- nvinfo : EIATTR_CBANK_PARAM_SIZE
	.align		4
.L_282:
        /*0040*/ 	.byte	0x03, 0x19
        /*0042*/ 	.short	0x0438


	//----- nvinfo : EIATTR_PARAM_CBANK
	.align		4
        /*0044*/ 	.byte	0x04, 0x0a
        /*0046*/ 	.short	(.L_284 - .L_283)
	.align		4
.L_283:
        /*0048*/ 	.word	index@(.nv.constant0._ZN7cutlass13device_kernelIN5flash19enable_sm80_to_sm89INS1_16FlashAttnFwdSm80INS1_25CollectiveMainloopFwdSm80ILi4ELi1ELb0EN4cute5tupleIJNS5_1CILi128EEENS7_ILi80EEENS7_ILi64EEEEEELi64ENS_6half_tEfNS_4arch4Sm80ELb0ELb1ELb0ELb1ELb1ELb0ELb1ELb1EEENS1_21CollectiveEpilogueFwdINS6_IJS8_SA_S9_EEENS6_IJNS7_ILi1EEESI_SI_EEESC_SE_Li128ELb1ELb1ELb1ELb0EEENS1_36VarlenDynamicPersistentTileSchedulerILi128ELi80ELi128ELi128ELb1ELb1ELb0ELb1ELb0ELb1EEEEEEEEEvNT_6ParamsE)
        /*004c*/ 	.short	0x0380
        /*004e*/ 	.short	0x0438


	//----- nvinfo : EIATTR_SW_WAR
	.align		4
.L_284:
        /*0050*/ 	.byte	0x04, 0x36
        /*0052*/ 	.short	(.L_286 - .L_285)
.L_285:
        /*0054*/ 	.word	0x00000008
.L_286:


//--------------------- .nv.info._ZN7cutlass13device_kernelIN5flash19enable_sm80_to_sm89INS1_16FlashAttnFwdSm80INS1_25CollectiveMainloopFwdSm80ILi4ELi1ELb0EN4cute5tupleIJNS5_1CILi128EEENS7_ILi80EEENS7_ILi64EEEEEELi64ENS_6half_tEfNS_4arch4Sm80ELb0ELb1ELb0ELb1ELb1ELb1ELb1ELb1EEENS1_21CollectiveEpilogueFwdINS6_IJS8_SA_S9_EEENS6_IJNS7_ILi1EEESI_SI_EEESC_SE_Li128ELb1ELb1ELb1ELb0EEENS1_36VarlenDynamicPersistentTileSchedulerILi128ELi80ELi128ELi128ELb1ELb1ELb0ELb1ELb0ELb1EEEEEEEEEvNT_6ParamsE --------------------------
	.section	.nv.info._ZN7cutlass13device_kernelIN5flash19enable_sm80_to_sm89INS1_16FlashAttnFwdSm80INS1_25CollectiveMainloopFwdSm80ILi4ELi1ELb0EN4cute5tupleIJNS5_1CILi128EEENS7_ILi80EEENS7_ILi64EEEEEELi64ENS_6half_tEfNS_4arch4Sm80ELb0ELb1ELb0ELb1ELb1ELb1ELb1ELb1EEENS1_21CollectiveEpilogueFwdINS6_IJS8_SA_S9_EEENS6_IJNS7_ILi1EEESI_SI_EEESC_SE_Li128ELb1ELb1ELb1ELb0EEENS1_36VarlenDynamicPersistentTileSchedulerILi128ELi80ELi128ELi128ELb1ELb1ELb0ELb1ELb0ELb1EEEEEEEEEvNT_6ParamsE,"",@"SHT_CUDA_INFO"
	.sectionflags	@""
	.align	4


	//----- nvinfo : EIATTR_CUDA_API_VERSION
	.align		4
        /*0000*/ 	.byte	0x04, 0x37
        /*0002*/ 	.short	(.L_288 - .L_287)
.L_287:
        /*0004*/ 	.word	0x00000082


	//----- nvinfo : EIATTR_KPARAM_INFO
	.align		4
.L_288:
        /*0008*/ 	.byte	0x04, 0x17
        /*000a*/ 	.short	(.L_290 - .L_289)
.L_289:
        /*000c*/ 	.word	0x00000000
        /*0010*/ 	.short	0x0000
        /*0012*/ 	.short	0x0000
        /*0014*/ 	.byte	0x00, 0xf0, 0xe1, 0x10


	//----- nvinfo : EIATTR_SPARSE_MMA_MASK
	.align		4
.L_290:
        /*0018*/ 	.byte	0x03, 0x50
        /*001a*/ 	.short	0x0000


	//----- nvinfo : EIATTR_MAXREG_COUNT
	.align		4
        /*001c*/ 	.byte	0x03, 0x1b
        /*001e*/ 	.short	0x00ff


	//----- nvinfo : EIATTR_MERCURY_ISA_VERSION
	.align		4
        /*0020*/ 	.byte	0x03, 0x5f
        /*0022*/ 	.short	0x0101


	//----- nvinfo : EIATTR_VRC_CTA_INIT_COUNT
	.align		4
        /*0024*/ 	.byte	0x02, 0x4a
	.zero		1
	.zero		1


	//----- nvinfo : EIATTR_EXIT_INSTR_OFFSETS
	.align		4
        /*0028*/ 	.byte	0x04, 0x1c
        /*002a*/ 	.short	(.L_292 - .L_291)


	//   ....[0]....
.L_291:
        /*002c*/ 	.word	0x00000010


	//----- nvinfo : EIATTR_MAX_THREADS
	.align		4
.L_292:
        /*0030*/ 	.byte	0x04, 0x05
        /*0032*/ 	.short	(.L_294 - .L_293)
.L_293:
        /*0034*/ 	.word	0x00000080
        /*0038*/ 	.word	0x00000001
        /*003c*/ 	.word	0x00000001


	//----- nvinfo : EIATTR_CBANK_PARAM_SIZE
	.align		4
.L_294:
        /*0040*/ 	.byte	0x03, 0x19
        /*0042*/ 	.short	0x0438


	//----- nvinfo : EIATTR_PARAM_CBANK
	.align		4
        /*0044*/ 	.byte	0x04, 0x0a
        /*0046*/ 	.short	(.L_296 - .L_295)
	.align		4
.L_295:
        /*0048*/ 	.word	index@(.nv.constant0._ZN7cutlass13device_kernelIN5flash19enable_sm80_to_sm89INS1_16FlashAttnFwdSm80INS1_25CollectiveMainloopFwdSm80ILi4ELi1ELb0EN4cute5tupleIJNS5_1CILi128EEENS7_ILi80EEENS7_ILi64EEEEEELi64ENS_6half_tEfNS_4arch4Sm80ELb0ELb1ELb0ELb1ELb1ELb1ELb1ELb1EEENS1_21CollectiveEpilogueFwdINS6_IJS8_SA_S9_EEENS6_IJNS7_ILi1EEESI_SI_EEESC_SE_Li128ELb1ELb1ELb1ELb0EEENS1_36VarlenDynamicPersistentTileSchedulerILi128ELi80ELi128ELi128ELb1ELb1ELb0ELb1ELb0ELb1EEEEEEEEEvNT_6ParamsE)
        /*004c*/ 	.short	0x0380
        /*004e*/ 	.short	0x0438


	//----- nvinfo : EIATTR_SW_WAR
	.align		4
.L_296:
        /*0050*/ 	.byte	0x04, 0x36
        /*0052*/ 	.short	(.L_298 - .L_297)
.L_297:
        /*0054*/ 	.word	0x00000008
.L_298:


//--------------------- .nv.info._ZN7cutlass13device_kernelIN5flash19enable_sm80_to_sm89INS1_16FlashAttnFwdSm80INS1_25CollectiveMainloopFwdSm80ILi4ELi1ELb0EN4cute5tupleIJNS5_1CILi128EEENS7_ILi112EEENS7_ILi64EEEEEELi64ENS_6half_tEfNS_4arch4Sm80ELb1ELb0ELb0ELb0ELb1ELb0ELb1ELb1EEENS1_21CollectiveEpilogueFwdINS6_IJS8_SA_S9_EEENS6_IJNS7_ILi1EEESI_SI_EEESC_SE_Li128ELb0ELb1ELb1ELb0EEENS1_30DynamicPersistentTileSchedulerILi128ELi128ELb1ELb1ELb0EEEEEEEEEvNT_6ParamsE --------------------------
	.section	.nv.info._ZN7cutlass13device_kernelIN5flash19enable_sm80_to_sm89INS1_16FlashAttnFwdSm80INS1_25CollectiveMainloopFwdSm80ILi4ELi1ELb0EN4cute5tupleIJNS5_1CILi128EEENS7_ILi112EEENS7_ILi64EEEEEELi64ENS_6half_tEfNS_4arch4Sm80ELb1ELb0ELb0ELb0ELb1ELb0ELb1ELb1EEENS1_21CollectiveEpilogueFwdINS6_IJS8_SA_S9_EEENS6_IJNS7_ILi1EEESI_SI_EEESC_SE_Li128ELb0ELb1ELb1ELb0EEENS1_30DynamicPersistentTileSchedulerILi128ELi128ELb1ELb1ELb0EEEEEEEEEvNT_6ParamsE,"",@"SHT_CUDA_INFO"
	.sectionflags	@""
	.align	4


	//----- nvinfo : EIATTR_CUDA_API_VERSION
	.align		4
        /*0000*/ 	.byte	0x04, 0x37
        /*0002*/ 	.short	(.L_300 - .L_299)
.L_299:
        /*0004*/ 	.word	0x00000082


	//----- nvinfo : EIATTR_KPARAM_INFO
	.align		4
.L_300:
        /*0008*/ 	.byte	0x04, 0x17
        /*000a*/ 	.short	(.L_302 - .L_301)
.L_301:
        /*000c*/ 	.word	0x00000000
        /*0010*/ 	.short	0x0000
        /*0012*/ 	.short	0x0000
        /*0014*/ 	.byte	0x00, 0xf0, 0xa1, 0x10


	//----- nvinfo : EIATTR_SPARSE_MMA_MASK
	.align		4
.L_302:
        /*0018*/ 	.byte	0x03, 0x50
        /*001a*/ 	.short	0x0000


	//----- nvinfo : EIATTR_MAXREG_COUNT
	.align		4
        /*001c*/ 	.byte	0x03, 0x1b
        /*001e*/ 	.short	0x00ff


	//----- nvinfo : EIATTR_MERCURY_ISA_VERSION
	.align		4
        /*0020*/ 	.byte	0x03, 0x5f
        /*0022*/ 	.short	0x0101


	//----- nvinfo : EIATTR_VRC_CTA_INIT_COUNT
	.align		4
        /*0024*/ 	.byte	0x02, 0x4a
	.zero		1
	.zero		1


	//----- nvinfo : EIATTR_EXIT_INSTR_OFFSETS
	.align		4
        /*0028*/ 	.byte	0x04, 0x1c
        /*002a*/ 	.short	(.L_304 - .L_303)


	//   ....[0]....
.L_303:
        /*002c*/ 	.word	0x00000010


	//----- nvinfo : EIATTR_MAX_THREADS
	.align		4
.L_304:
        /*0030*/ 	.byte	0x04, 0x05
        /*0032*/ 	.short	(.L_306 - .L_305)
.L_305:
        /*0034*/ 	.word	0x00000080
        /*0038*/ 	.word	0x00000001
        /*003c*/ 	.word	0x00000001


	//----- nvinfo : EIATTR_CBANK_PARAM_SIZE
	.align		4
.L_306:
        /*0040*/ 	.byte	0x03, 0x19
        /*0042*/ 	.short	0x0428


	//----- nvinfo : EIATTR_PARAM_CBANK
	.align		4
        /*0044*/ 	.byte	0x04, 0x0a
        /*0046*/ 	.short	(.L_308 - .L_307)
	.align		4
.L_307:
        /*0048*/ 	.word	index@(.nv.constant0._ZN7cutlass13device_kernelIN5flash19enable_sm80_to_sm89INS1_16FlashAttnFwdSm80INS1_25CollectiveMainloopFwdSm80ILi4ELi1ELb0EN4cute5tupleIJNS5_1CILi128EEENS7_ILi112EEENS7_ILi64EEEEEELi64ENS_6half_tEfNS_4arch4Sm80ELb1ELb0ELb0ELb0ELb1ELb0ELb1ELb1EEENS1_21CollectiveEpilogueFwdINS6_IJS8_SA_S9_EEENS6_IJNS7_ILi1EEESI_SI_EEESC_SE_Li128ELb0ELb1ELb1ELb0EEENS1_30DynamicPersistentTileSchedulerILi128ELi128ELb1ELb1ELb0EEEEEEEEEvNT_6ParamsE)
        /*004c*/ 	.short	0x0380
        /*004e*/ 	.short	0x0428


	//----- nvinfo : EIATTR_SW_WAR
	.align		4
.L_308:
        /*0050*/ 	.byte	0x04, 0x36
        /*0052*/ 	.short	(.L_310 - .L_309)
.L_309:
        /*0054*/ 	.word	0x00000008
.L_310:


//--------------------- .nv.info._ZN7cutlass13device_kernelIN5flash19enable_sm80_to_sm89INS1_16FlashAttnFwdSm80INS1_25CollectiveMainloopFwdSm80ILi4ELi1ELb0EN4cute5tupleIJNS5_1CILi128EEENS7_ILi80EEENS7_ILi64EEEEEELi64ENS_6half_tEfNS_4arch4Sm80ELb1ELb0ELb0ELb1ELb1ELb0ELb1ELb1EEENS1_21CollectiveEpilogueFwdINS6_IJS8_SA_S9_EEENS6_IJNS7_ILi1EEESI_SI_EEESC_SE_Li128ELb1ELb1ELb1ELb0EEENS1_36VarlenDynamicPersistentTileSchedulerILi128ELi80ELi128ELi128ELb1ELb1ELb0ELb1ELb1ELb1EEEEEEEEEvNT_6ParamsE --------------------------
	.section	.nv.info._ZN7cutlass13device_kernelIN5flash19enable_sm80_to_sm89INS1_16FlashAttnFwdSm80INS1_25CollectiveMainloopFwdSm80ILi4ELi1ELb0EN4cute5tupleIJNS5_1CILi128EEENS7_ILi80EEENS7_ILi64EEEEEELi64ENS_6half_tEfNS_4arch4Sm80ELb1ELb0ELb0ELb1ELb1ELb0ELb1ELb1EEENS1_21CollectiveEpilogueFwdINS6_IJS8_SA_S9_EEENS6_IJNS7_ILi1EEESI_SI_EEESC_SE_Li128ELb1ELb1ELb1ELb0EEENS1_36VarlenDynamicPersistentTileSchedulerILi128ELi80ELi128ELi128ELb1ELb1ELb0ELb1ELb1ELb1EEEEEEEEEvNT_6ParamsE,"",@"SHT_CUDA_INFO"
	.sectionflags	@""
	.align	4


	//----- nvinfo : EIATTR_CUDA_API_VERSION
	.align		4
        /*0000*/ 	.byte	0x04, 0x37
        /*0002*/ 	.short	(.L_312 - .L_311)
.L_311:
        /*0004*/ 	.word	0x00000082


	//----- nvinfo : EIATTR_KPARAM_INFO
	.align		4
.L_312:
        /*0008*/ 	.byte	0x04, 0x17
        /*000a*/ 	.short	(.L_314 - .L_313)
.L_313:
        /*000c*/ 	.word	0x00000000
        /*0010*/ 	.short	0x0000
        /*0012*/ 	.short	0x0000
        /*0014*/ 	.byte	0x00, 0xf0, 0xe1, 0x10


	//----- nvinfo : EIATTR_SPARSE_MMA_MASK
	.align		4
.L_314:
        /*0018*/ 	.byte	0x03, 0x50
        /*001a*/ 	.short	0x0000


	//----- nvinfo : EIATTR_MAXREG_COUNT
	.align		4
        /*001c*/ 	.byte	0x03, 0x1b
        /*001e*/ 	.short	0x00ff


	//----- nvinfo : EIATTR_MERCURY_ISA_VERSION
	.align		4
        /*0020*/ 	.byte	0x03, 0x5f
        /*0022*/ 	.short	0x0101


	//----- nvinfo : EIATTR_VRC_CTA_INIT_COUNT
	.align		4
        /*0024*/ 	.byte	0x02, 0x4a
	.zero		1
	.zero		1


	//----- nvinfo : EIATTR_EXIT_INSTR_OFFSETS
	.align		4
        /*0028*/ 	.byte	0x04, 0x1c
        /*002a*/ 	.short	(.L_316 - .L_315)


	//   ....[0]....
.L_315:
        /*002c*/ 	.word	0x00000010


	//----- nvinfo : EIATTR_MAX_THREADS
	.align		4
.L_316:
        /*0030*/ 	.byte	0x04, 0x05
        /*0032*/ 	.short	(.L_318 - .L_317)
.L_317:
        /*0034*/ 	.word	0x00000080
        /*0038*/ 	.word	0x00000001
        /*003c*/ 	.word	0x00000001


	//----- nvinfo : EIATTR_CBANK_PARAM_SIZE
	.align		4
.L_318:
        /*0040*/ 	.byte	0x03, 0x19
        /*0042*/ 	.short	0x0438


	//----- nvinfo : EIATTR_PARAM_CBANK
	.align		4
        /*0044*/ 	.byte	0x04, 0x0a
        /*0046*/ 	.short	(.L_320 - .L_319)
	.align		4
.L_319:
        /*0048*/ 	.word	index@(.nv.constant0._ZN7cutlass13device_kernelIN5flash19enable_sm80_to_sm89INS1_16FlashAttnFwdSm80INS1_25CollectiveMainloopFwdSm80ILi4ELi1ELb0EN4cute5tupleIJNS5_1CILi128EEENS7_ILi80EEENS7_ILi64EEEEEELi64ENS_6half_tEfNS_4arch4Sm80ELb1ELb0ELb0ELb1ELb1ELb0ELb1ELb1EEENS1_21CollectiveEpilogueFwdINS6_IJS8_SA_S9_EEENS6_IJNS7_ILi1EEESI_SI_EEESC_SE_Li128ELb1ELb1ELb1ELb0EEENS1_36VarlenDynamicPersistentTileSchedulerILi128ELi80ELi128ELi128ELb1ELb1ELb0ELb1ELb1ELb1EEEEEEEEEvNT_6ParamsE)
        /*004c*/ 	.short	0x0380
        /*004e*/ 	.short	0x0438


	//----- nvinfo : EIATTR_SW_WAR
	.align		4
.L_320:
        /*0050*/ 	.byte	0x04, 0x36
        /*0052*/ 	.short	(.L_322 - .L_321)
.L_321:
        /*0054*/ 	.word	0x00000008
.L_322:


//--------------------- .nv.info._ZN7cutlass13device_kernelIN5flash19enable_sm80_to_sm89INS1_16FlashAttnFwdSm80INS1_25CollectiveMainloopFwdSm80ILi4ELi1ELb0EN4cute5tupleIJNS5_1CILi128EEENS7_ILi80EEENS7_ILi64EEEEEELi64ENS_6half_tEfNS_4arch4Sm80ELb1ELb0ELb0ELb1ELb1ELb1ELb1ELb1EEENS1_21CollectiveEpilogueFwdINS6_IJS8_SA_S9_EEENS6_IJNS7_ILi1EEESI_SI_EEESC_SE_Li128ELb1ELb1ELb1ELb0EEENS1_36VarlenDynamicPersistentTileSchedulerILi128ELi80ELi128ELi128ELb1ELb1ELb0ELb1ELb1ELb1EEEEEEEEEvNT_6ParamsE --------------------------
	.section	.nv.info._ZN7cutlass13device_kernelIN5flash19enable_sm80_to_sm89INS1_16FlashAttnFwdSm80INS1_25CollectiveMainloopFwdSm80ILi4ELi1ELb0EN4cute5tupleIJNS5_1CILi128EEENS7_ILi80EEENS7_ILi64EEEEEELi64ENS_6half_tEfNS_4arch4Sm80ELb1ELb0ELb0ELb1ELb1ELb1ELb1ELb1EEENS1_21CollectiveEpilogueFwdINS6_IJS8_SA_S9_EEENS6_IJNS7_ILi1EEESI_SI_EEESC_SE_Li128ELb1ELb1ELb1ELb0EEENS1_36VarlenDynamicPersistentTileSchedulerILi128ELi80ELi128ELi128ELb1ELb1ELb0ELb1ELb1ELb1EEEEEEEEEvNT_6ParamsE,"",@"SHT_CUDA_INFO"
	.sectionflags	@""
	.align	4


	//----- nvinfo : EIATTR_CUDA_API_VERSION
	.align		4
        /*0000*/ 	.byte	0x04, 0x37
        /*0002*/ 	.short	(.L_324 - .L_323)
.L_323:
        /*0004*/ 	.word	0x00000082


	//----- nvinfo : EIATTR_KPARAM_INFO
	.align		4
.L_324:
        /*0008*/ 	.byte	0x04, 0x17
        /*000a*/ 	.short	(.L_326 - .L_325)
.L_325:
        /*000c*/ 	.word	0x00000000
        /*0010*/ 	.short	0x0000
        /*0012*/ 	.short	0x0000
        /*0014*/ 	.byte	0x00, 0xf0, 0xe1, 0x10


	//----- nvinfo : EIATTR_SPARSE_MMA_MASK
	.align		4
.L_326:
        /*0018*/ 	.byte	0x03, 0x50
        /*001a*/ 	.short	0x0000


	//----- nvinfo : EIATTR_MAXREG_COUNT
	.align		4
        /*001c*/ 	.byte	0x03, 0x1b
        /*001e*/ 	.short	0x00ff


	//----- nvinfo : EIATTR_MERCURY_ISA_VERSION
	.align		4
        /*0020*/ 	.byte	0x03, 0x5f
        /*0022*/ 	.short	0x0101


	//----- nvinfo : EIATTR_VRC_CTA_INIT_COUNT
	.align		4
        /*0024*/ 	.byte	0x02, 0x4a
	.zero		1
	.zero		1


	//----- nvinfo : EIATTR_EXIT_INSTR_OFFSETS
	.align		4
        /*0028*/ 	.byte	0x04, 0x1c
        /*002a*/ 	.short	(.L_328 - .L_327)


	//   ....[0]....
.L_327:
        /*002c*/ 	.word	0x00000010


	//----- nvinfo : EIATTR_MAX_THREADS
	.align		4
.L_328:
        /*0030*/ 	.byte	0x04, 0x05
        /*0032*/ 	.short	(.L_330 - .L_329)
.L_329:
        /*0034*/ 	.word	0x00000080
        /*0038*/ 	.word	0x00000001
        /*003c*/ 	.word	0x00000001


	//----- nvinfo : EIATTR_CBANK_PARAM_SIZE
	.align		4
.L_330:
        /*0040*/ 	.byte	0x03, 0x19
        /*0042*/ 	.short	0x0438


	//----- nvinfo : EIATTR_PARAM_CBANK
	.align		4
        /*0044*/ 	.byte	0x04, 0x0a
        /*0046*/ 	.short	(.L_332 - .L_331)
	.align		4
.L_331:
        /*0048*/ 	.word	index@(.nv.constant0._ZN7cutlass13device_kernelIN5flash19enable_sm80_to_sm89INS1_16FlashAttnFwdSm80INS1_25CollectiveMainloopFwdSm80ILi4ELi1ELb0EN4cute5tupleIJNS5_1CILi128EEENS7_ILi80EEENS7_ILi64EEEEEELi64ENS_6half_tEfNS_4arch4Sm80ELb1ELb0ELb0ELb1ELb1ELb1ELb1ELb1EEENS1_21CollectiveEpilogueFwdINS6_IJS8_SA_S9_EEENS6_IJNS7_ILi1EEESI_SI_EEESC_SE_Li128ELb1ELb1ELb1ELb0EEENS1_36VarlenDynamicPersistentTileSchedulerILi128ELi80ELi128ELi128ELb1ELb1ELb0ELb1ELb1ELb1EEEEEEEEEvNT_6ParamsE)
        /*004c*/ 	.short	0x0380
        /*004e*/ 	.short	0x0438


	//----- nvinfo : EIATTR_SW_WAR
	.align		4
.L_332:
        /*0050*/ 	.byte	0x04, 0x36
        /*0052*/ 	.short	(.L_334 - .L_333)
.L_333:
        /*0054*/ 	.word	0x00000008
.L_334:


//--------------------- .nv.callgraph             --------------------------
	.section	.nv.callgraph,"",@"SHT_CUDA_CALLGRAPH"
	.align	4
	.sectionentsize	8
	.align		4
        /*0000*/ 	.word	0x00000000
	.align		4
        /*0004*/ 	.word	0xffffffff
	.align		4
        /*0008*/ 	.word	0x00000000
	.align		4
        /*000c*/ 	.word	0xfffffffe
	.align		4
        /*0010*/ 	.word	0x00000000
	.align		4
        /*0014*/ 	.word	0xfffffffd
	.align		4
        /*0018*/ 	.word	0x00000000
	.align		4
        /*001c*/ 	.word	0xfffffffc


//--------------------- .nv.constant4             --------------------------
	.section	.nv.constant4,"a",@progbits
	.align	8
	.align		8
.nv.constant4:
        /*0000*/ 	.dword	_ZN88_INTERNAL_2b931cf9_52_flash_fwd_hdim64_fp16_paged_split_softcapall_sm80_cu_744032ad_34904cuda3std3__45__cpo5beginE
	.align		8
        /*0008*/ 	.dword	_ZN88_INTERNAL_2b931cf9_52_flash_fwd_hdim64_fp16_paged_split_softcapall_sm80_cu_744032ad_34904cuda3std3__45__cpo3endE
	.align		8
        /*0010*/ 	.dword	_ZN88_INTERNAL_2b931cf9_52_flash_fwd_hdim64_fp16_paged_split_softcapall_sm80_cu_744032ad_34904cuda3std3__45__cpo6cbeginE
	.align		8
        /*0018*/ 	.dword	_ZN88_INTERNAL_2b931cf9_52_flash_fwd_hdim64_fp16_paged_split_softcapall_sm80_cu_744032ad_34904cuda3std3__45__cpo4cendE
	.align		8
        /*0020*/ 	.dword	_ZN88_INTERNAL_2b931cf9_52_flash_fwd_hdim64_fp16_paged_split_softcapall_sm80_cu_744032ad_34904cuda3std3__490_GLOBAL__N__2b931cf9_52_flash_fwd_hdim64_fp16_paged_split_softcapall_sm80_cu_744032ad_34906ignoreE
	.align		8
        /*0028*/ 	.dword	_ZN88_INTERNAL_2b931cf9_52_flash_fwd_hdim64_fp16_paged_split_softcapall_sm80_cu_744032ad_34904cuda3std3__419piecewise_constructE
	.align		8
        /*0030*/ 	.dword	_ZN88_INTERNAL_2b931cf9_52_flash_fwd_hdim64_fp16_paged_split_softcapall_sm80_cu_744032ad_34904cuda3std3__48in_placeE
	.align		8
        /*0038*/ 	.dword	_ZN88_INTERNAL_2b931cf9_52_flash_fwd_hdim64_fp16_paged_split_softcapall_sm80_cu_744032ad_34904cuda3std6ranges3__45__cpo4swapE
	.align		8
        /*0040*/ 	.dword	_ZN88_INTERNAL_2b931cf9_52_flash_fwd_hdim64_fp16_paged_split_softcapall_sm80_cu_744032ad_34904cuda3std6ranges3__45__cpo9iter_moveE
	.align		8
        /*0048*/ 	.dword	_ZN88_INTERNAL_2b931cf9_52_flash_fwd_hdim64_fp16_paged_split_softcapall_sm80_cu_744032ad_34904cute7productE
	.align		8
        /*0050*/ 	.dword	_ZN88_INTERNAL_2b931cf9_52_flash_fwd_hdim64_fp16_paged_split_softcapall_sm80_cu_744032ad_34904cute1_E


//--------------------- .text._ZN7cutlass13device_kernelIN5flash19enable_sm80_to_sm89INS1_16FlashAttnFwdSm80INS1_25CollectiveMainloopFwdSm80ILi4ELi1ELb0EN4cute5tupleIJNS5_1CILi128EEENS7_ILi112EEENS7_ILi64EEEEEELi64ENS_6half_tEfNS_4arch4Sm80ELb0ELb0ELb1ELb0ELb1ELb0ELb1ELb1EEENS1_21CollectiveEpilogueFwdINS6_IJS8_SA_S9_EEENS6_IJNS7_ILi1EEESI_SI_EEESC_SE_Li128ELb0ELb1ELb1ELb0EEENS1_19SingleTileSchedulerILb0ELb1ELb1ELi128EEEEEEEEEvNT_6ParamsE --------------------------
	.section	.text._ZN7cutlass13device_kernelIN5flash19enable_sm80_to_sm89INS1_16FlashAttnFwdSm80INS1_25CollectiveMainloopFwdSm80ILi4ELi1ELb0EN4cute5tupleIJNS5_1CILi128EEENS7_ILi112EEENS7_ILi64EEEEEELi64ENS_6half_tEfNS_4arch4Sm80ELb0ELb0ELb1ELb0ELb1ELb0ELb1ELb1EEENS1_21CollectiveEpilogueFwdINS6_IJS8_SA_S9_EEENS6_IJNS7_ILi1EEESI_SI_EEESC_SE_Li128ELb0ELb1ELb1ELb0EEENS1_19SingleTileSchedulerILb0ELb1ELb1ELi128EEEEEEEEEvNT_6ParamsE,"ax",@progbits
	.align	128
.text._ZN7cutlass13device_kernelIN5flash19enable_sm80_to_sm89INS1_16FlashAttnFwdSm80INS1_25CollectiveMainloopFwdSm80ILi4ELi1ELb0EN4cute5tupleIJNS5_1CILi128EEENS7_ILi112EEENS7_ILi64EEEEEELi64ENS_6half_tEfNS_4arch4Sm80ELb0ELb0ELb1ELb0ELb1ELb0ELb1ELb1EEENS1_21CollectiveEpilogueFwdINS6_IJS8_SA_S9_EEENS6_IJNS7_ILi1EEESI_SI_EEESC_SE_Li128ELb0ELb1ELb1ELb0EEENS1_19SingleTileSchedulerILb0ELb1ELb1ELi128EEEEEEEEEvNT_6ParamsE:
        .type           _ZN7cutlass13device_kernelIN5flash19enable_sm80_to_sm89INS1_16FlashAttnFwdSm80INS1_25CollectiveMainloopFwdSm80ILi4ELi1ELb0EN4cute5tupleIJNS5_1CILi128EEENS7_ILi112EEENS7_ILi64EEEEEELi64ENS_6half_tEfNS_4arch4Sm80ELb0ELb0ELb1ELb0ELb1ELb0ELb1ELb1EEENS1_21CollectiveEpilogueFwdINS6_IJS8_SA_S9_EEENS6_IJNS7_ILi1EEESI_SI_EEESC_SE_Li128ELb0ELb1ELb1ELb0EEENS1_19SingleTileSchedulerILb0ELb1ELb1ELi128EEEEEEEEEvNT_6ParamsE,@function
        .size           _ZN7cutlass13device_kernelIN5flash19enable_sm80_to_sm89INS1_16FlashAttnFwdSm80INS1_25CollectiveMainloopFwdSm80ILi4ELi1ELb0EN4cute5tupleIJNS5_1CILi128EEENS7_ILi112EEENS7_ILi64EEEEEELi64ENS_6half_tEfNS_4arch4Sm80ELb0ELb0ELb1ELb0ELb1ELb0ELb1ELb1EEENS1_21CollectiveEpilogueFwdINS6_IJS8_SA_S9_EEENS6_IJNS7_ILi1EEESI_SI_EEESC_SE_Li128ELb0ELb1ELb1ELb0EEENS1_19SingleTileSchedulerILb0ELb1ELb1ELi128EEEEEEEEEvNT_6ParamsE,(.L_x_18 - _ZN7cutlass13device_kernelIN5flash19enable_sm80_to_sm89INS1_16FlashAttnFwdSm80INS1_25CollectiveMainloopFwdSm80ILi4ELi1ELb0EN4cute5tupleIJNS5_1CILi128EEENS7_ILi112EEENS7_ILi64EEEEEELi64ENS_6half_tEfNS_4arch4Sm80ELb0ELb0ELb1ELb0ELb1ELb0ELb1ELb1EEENS1_21CollectiveEpilogueFwdINS6_IJS8_SA_S9_EEENS6_IJNS7_ILi1EEESI_SI_EEESC_SE_Li128ELb0ELb1ELb1ELb0EEENS1_19SingleTileSchedulerILb0ELb1ELb1ELi128EEEEEEEEEvNT_6ParamsE)
        .other          _ZN7cutlass13device_kernelIN5flash19enable_sm80_to_sm89INS1_16FlashAttnFwdSm80INS1_25CollectiveMainloopFwdSm80ILi4ELi1ELb0EN4cute5tupleIJNS5_1CILi128EEENS7_ILi112EEENS7_ILi64EEEEEELi64ENS_6half_tEfNS_4arch4Sm80ELb0ELb0ELb1ELb0ELb1ELb0ELb1ELb1EEENS1_21CollectiveEpilogueFwdINS6_IJS8_SA_S9_EEENS6_IJNS7_ILi1EEESI_SI_EEESC_SE_Li128ELb0ELb1ELb1ELb0EEENS1_19SingleTileSchedulerILb0ELb1ELb1ELi128EEEEEEEEEvNT_6ParamsE,@"STO_CUDA_ENTRY STV_DEFAULT"
_ZN7cutlass13device_kernelIN5flash19enable_sm80_to_sm89INS1_16FlashAttnFwdSm80INS1_25CollectiveMainloopFwdSm80ILi4ELi1ELb0EN4cute5tupleIJNS5_1CILi128EEENS7_ILi112EEENS7_ILi64EEEEEELi64ENS_6half_tEfNS_4arch4Sm80ELb0ELb0ELb1ELb0ELb1ELb0ELb1ELb1EEENS1_21CollectiveEpilogueFwdINS6_IJS8_SA_S9_EEENS6_IJNS7_ILi1EEESI_SI_EEESC_SE_Li128ELb0ELb1ELb1ELb0EEENS1_19SingleTileSchedulerILb0ELb1ELb1ELi128EEEEEEEEEvNT_6ParamsE:
[----:B------:R-:W-:Y:S01]  /*0000*/  LDC R1, c[0x0][0x37c] ;  /* 0x0000df00ff017b82 */ /* 0x000fe20000000800 */
[----:B------:R-:W-:Y:S05]  /*0010*/  EXIT ;  /* 0x000000000000794d */ /* 0x000fea0003800000 */
.L_x_0:
[----:B------:R-:W-:-:S00]  /*0020*/  BRA `(.L_x_0) ;  /* 0xfffffffc00fc7947 */ /* 0x000fc0000383ffff */
[----:B------:R-:W-:-:S00]  /*0030*/  NOP ;  /* 0x0000000000007918 */ /* 0x000fc00000000000 */
        /* <DEDUP_REMOVED lines=12> */
.L_x_18:


//--------------------- .text._ZN7cutlass13device_kernelIN5flash19enable_sm80_to_sm89INS1_16FlashAttnFwdSm80INS1_25CollectiveMainloopFwdSm80ILi4ELi1ELb0EN4cute5tupleIJNS5_1CILi128EEENS7_ILi80EEENS7_ILi64EEEEEELi64ENS_6half_tEfNS_4arch4Sm80ELb0ELb0ELb1ELb1ELb1ELb0ELb1ELb1EEENS1_21CollectiveEpilogueFwdINS6_IJS8_SA_S9_EEENS6_IJNS7_ILi1EEESI_SI_EEESC_SE_Li128ELb1ELb1ELb1ELb0EEENS1_36VarlenDynamicPersistentTileSchedulerILi128ELi80ELi128ELi128ELb1ELb1ELb0ELb0ELb1ELb1EEEEEEEEEvNT_6ParamsE --------------------------
	.section	.text._ZN7cutlass13device_kernelIN5flash19enable_sm80_to_sm89INS1_16FlashAttnFwdSm80INS1_25CollectiveMainloopFwdSm80ILi4ELi1ELb0EN4cute5tupleIJNS5_1CILi128EEENS7_ILi80EEENS7_ILi64EEEEEELi64ENS_6half_tEfNS_4arch4Sm80ELb0ELb0ELb1ELb1ELb1ELb0ELb1ELb1EEENS1_21CollectiveEpilogueFwdINS6_IJS8_SA_S9_EEENS6_IJNS7_ILi1EEESI_SI_EEESC_SE_Li128ELb1ELb1ELb1ELb0EEENS1_36VarlenDynamicPersistentTileSchedulerILi128ELi80ELi128ELi128ELb1ELb1ELb0ELb0ELb1ELb1EEEEEEEEEvNT_6ParamsE,"ax",@progbits
	.align	128
.text._ZN7cutlass13device_kernelIN5flash19enable_sm80_to_sm89INS1_16FlashAttnFwdSm80INS1_25CollectiveMainloopFwdSm80ILi4ELi1ELb0EN4cute5tupleIJNS5_1CILi128EEENS7_ILi80EEENS7_ILi64EEEEEELi64ENS_6half_tEfNS_4arch4Sm80ELb0ELb0ELb1ELb1ELb1ELb0ELb1ELb1EEENS1_21CollectiveEpilogueFwdINS6_IJS8_SA_S9_EEENS6_IJNS7_ILi1EEESI_SI_EEESC_SE_Li128ELb1ELb1ELb1ELb0EEENS1_36VarlenDynamicPersistentTileSchedulerILi128ELi80ELi128ELi128ELb1ELb1ELb0ELb0ELb1ELb1EEEEEEEEEvNT_6ParamsE:
        .type           _ZN7cutlass13device_kernelIN5flash19enable_sm80_to_sm89INS1_16FlashAttnFwdSm80INS1_25CollectiveMainloopFwdSm80ILi4ELi1ELb0EN4cute5tupleIJNS5_1CILi128EEENS7_ILi80EEENS7_ILi64EEEEEELi64ENS_6half_tEfNS_4arch4Sm80ELb0ELb0ELb1ELb1ELb1ELb0ELb1ELb1EEENS1_21CollectiveEpilogueFwdINS6_IJS8_SA_S9_EEENS6_IJNS7_ILi1EEESI_SI_EEESC_SE_Li128ELb1ELb1ELb1ELb0EEENS1_36VarlenDynamicPersistentTileSchedulerILi128ELi80ELi128ELi128ELb1ELb1ELb0ELb0ELb1ELb1EEEEEEEEEvNT_6ParamsE,@function
        .size           _ZN7cutlass13device_kernelIN5flash19enable_sm80_to_sm89INS1_16FlashAttnFwdSm80INS1_25CollectiveMainloopFwdSm80ILi4ELi1ELb0EN4cute5tupleIJNS5_1CILi128EEENS7_ILi80EEENS7_ILi64EEEEEELi64ENS_6half_tEfNS_4arch4Sm80ELb0ELb0ELb1ELb1ELb1ELb0ELb1ELb1EEENS1_21CollectiveEpilogueFwdINS6_IJS8_SA_S9_EEENS6_IJNS7_ILi1EEESI_SI_EEESC_SE_Li128ELb1ELb1ELb1ELb0EEENS1_36VarlenDynamicPersistentTileSchedulerILi128ELi80ELi128ELi128ELb1ELb1ELb0ELb0ELb1ELb1EEEEEEEEEvNT_6ParamsE,(.L_x_19 - _ZN7cutlass13device_kernelIN5flash19enable_sm80_to_sm89INS1_16FlashAttnFwdSm80INS1_25CollectiveMainloopFwdSm80ILi4ELi1ELb0EN4cute5tupleIJNS5_1CILi128EEENS7_ILi80EEENS7_ILi64EEEEEELi64ENS_6half_tEfNS_4arch4Sm80ELb0ELb0ELb1ELb1ELb1ELb0ELb1ELb1EEENS1_21CollectiveEpilogueFwdINS6_IJS8_SA_S9_EEENS6_IJNS7_ILi1EEESI_SI_EEESC_SE_Li128ELb1ELb1ELb1ELb0EEENS1_36VarlenDynamicPersistentTileSchedulerILi128ELi80ELi128ELi128ELb1ELb1ELb0ELb0ELb1ELb1EEEEEEEEEvNT_6ParamsE)
        .other          _ZN7cutlass13device_kernelIN5flash19enable_sm80_to_sm89INS1_16FlashAttnFwdSm80INS1_25CollectiveMainloopFwdSm80ILi4ELi1ELb0EN4cute5tupleIJNS5_1CILi128EEENS7_ILi80EEENS7_ILi64EEEEEELi64ENS_6half_tEfNS_4arch4Sm80ELb0ELb0ELb1ELb1ELb1ELb0ELb1ELb1EEENS1_21CollectiveEpilogueFwdINS6_IJS8_SA_S9_EEENS6_IJNS7_ILi1EEESI_SI_EEESC_SE_Li128ELb1ELb1ELb1ELb0EEENS1_36VarlenDynamicPersistentTileSchedulerILi128ELi80ELi128ELi128ELb1ELb1ELb0ELb0ELb1ELb1EEEEEEEEEvNT_6ParamsE,@"STO_CUDA_ENTRY STV_DEFAULT"
_ZN7cutlass13device_kernelIN5flash19enable_sm80_to_sm89INS1_16FlashAttnFwdSm80INS1_25CollectiveMainloopFwdSm80ILi4ELi1ELb0EN4cute5tupleIJNS5_1CILi128EEENS7_ILi80EEENS7_ILi64EEEEEELi64ENS_6half_tEfNS_4arch4Sm80ELb0ELb0ELb1ELb1ELb1ELb0ELb1ELb1EEENS1_21CollectiveEpilogueFwdINS6_IJS8_SA_S9_EEENS6_IJNS7_ILi1EEESI_SI_EEESC_SE_Li128ELb1ELb1ELb1ELb0EEENS1_36VarlenDynamicPersistentTileSchedulerILi128ELi80ELi128ELi128ELb1ELb1ELb0ELb0ELb1ELb1EEEEEEEEEvNT_6ParamsE:
[----:B------:R-:W-:Y:S01]  /*0000*/  LDC R1, c[0x0][0x37c] ;  /* 0x0000df00ff017b82 */ /* 0x000fe20000000800 */
[----:B------:R-:W-:Y:S05]  /*0010*/  EXIT ;  /* 0x000000000000794d */ /* 0x000fea0003800000 */
.L_x_1:
        /* <DEDUP_REMOVED lines=14> */
.L_x_19:


//--------------------- .text._ZN7cutlass13device_kernelIN5flash19enable_sm80_to_sm89INS1_16FlashAttnFwdSm80INS1_25CollectiveMainloopFwdSm80ILi4ELi1ELb0EN4cute5tupleIJNS5_1CILi128EEENS7_ILi80EEENS7_ILi64EEEEEELi64ENS_6half_tEfNS_4arch4Sm80ELb0ELb0ELb1ELb1ELb1ELb1ELb1ELb1EEENS1_21CollectiveEpilogueFwdINS6_IJS8_SA_S9_EEENS6_IJNS7_ILi1EEESI_SI_EEESC_SE_Li128ELb1ELb1ELb1ELb0EEENS1_36VarlenDynamicPersistentTileSchedulerILi128ELi80ELi128ELi128ELb1ELb1ELb0ELb0ELb1ELb1EEEEEEEEEvNT_6ParamsE --------------------------
	.section	.text._ZN7cutlass13device_kernelIN5flash19enable_sm80_to_sm89INS1_16FlashAttnFwdSm80INS1_25CollectiveMainloopFwdSm80ILi4ELi1ELb0EN4cute5tupleIJNS5_1CILi128EEENS7_ILi80EEENS7_ILi64EEEEEELi64ENS_6half_tEfNS_4arch4Sm80ELb0ELb0ELb1ELb1ELb1ELb1ELb1ELb1EEENS1_21CollectiveEpilogueFwdINS6_IJS8_SA_S9_EEENS6_IJNS7_ILi1EEESI_SI_EEESC_SE_Li128ELb1ELb1ELb1ELb0EEENS1_36VarlenDynamicPersistentTileSchedulerILi128ELi80ELi128ELi128ELb1ELb1ELb0ELb0ELb1ELb1EEEEEEEEEvNT_6ParamsE,"ax",@progbits
	.align	128
.text._ZN7cutlass13device_kernelIN5flash19enable_sm80_to_sm89INS1_16FlashAttnFwdSm80INS1_25CollectiveMainloopFwdSm80ILi4ELi1ELb0EN4cute5tupleIJNS5_1CILi128EEENS7_ILi80EEENS7_ILi64EEEEEELi64ENS_6half_tEfNS_4arch4Sm80ELb0ELb0ELb1ELb1ELb1ELb1ELb1ELb1EEENS1_21CollectiveEpilogueFwdINS6_IJS8_SA_S9_EEENS6_IJNS7_ILi1EEESI_SI_EEESC_SE_Li128ELb1ELb1ELb1ELb0EEENS1_36VarlenDynamicPersistentTileSchedulerILi128ELi80ELi128ELi128ELb1ELb1ELb0ELb0ELb1ELb1EEEEEEEEEvNT_6ParamsE:
        .type           _ZN7cutlass13device_kernelIN5flash19enable_sm80_to_sm89INS1_16FlashAttnFwdSm80INS1_25CollectiveMainloopFwdSm80ILi4ELi1ELb0EN4cute5tupleIJNS5_1CILi128EEENS7_ILi80EEENS7_ILi64EEEEEELi64ENS_6half_tEfNS_4arch4Sm80ELb0ELb0ELb1ELb1ELb1ELb1ELb1ELb1EEENS1_21CollectiveEpilogueFwdINS6_IJS8_SA_S9_EEENS6_IJNS7_ILi1EEESI_SI_EEESC_SE_Li128ELb1ELb1ELb1ELb0EEENS1_36VarlenDynamicPersistentTileSchedulerILi128ELi80ELi128ELi128ELb1ELb1ELb0ELb0ELb1ELb1EEEEEEEEEvNT_6ParamsE,@function
        .size           _ZN7cutlass13device_kernelIN5flash19enable_sm80_to_sm89INS1_16FlashAttnFwdSm80INS1_25CollectiveMainloopFwdSm80ILi4ELi1ELb0EN4cute5tupleIJNS5_1CILi128EEENS7_ILi80EEENS7_ILi64EEEEEELi64ENS_6half_tEfNS_4arch4Sm80ELb0ELb0ELb1ELb1ELb1ELb1ELb1ELb1EEENS1_21CollectiveEpilogueFwdINS6_IJS8_SA_S9_EEENS6_IJNS7_ILi1EEESI_SI_EEESC_SE_Li128ELb1ELb1ELb1ELb0EEENS1_36VarlenDynamicPersistentTileSchedulerILi128ELi80ELi128ELi128ELb1ELb1ELb0ELb0ELb1ELb1EEEEEEEEEvNT_6ParamsE,(.L_x_20 - _ZN7cutlass13device_kernelIN5flash19enable_sm80_to_sm89INS1_16FlashAttnFwdSm80INS1_25CollectiveMainloopFwdSm80ILi4ELi1ELb0EN4cute5tupleIJNS5_1CILi128EEENS7_ILi80EEENS7_ILi64EEEEEELi64ENS_6half_tEfNS_4arch4Sm80ELb0ELb0ELb1ELb1ELb1ELb1ELb1ELb1EEENS1_21CollectiveEpilogueFwdINS6_IJS8_SA_S9_EEENS6_IJNS7_ILi1EEESI_SI_EEESC_SE_Li128ELb1ELb1ELb1ELb0EEENS1_36VarlenDynamicPersistentTileSchedulerILi128ELi80ELi128ELi128ELb1ELb1ELb0ELb0ELb1ELb1EEEEEEEEEvNT_6ParamsE)
        .other          _ZN7cutlass13device_kernelIN5flash19enable_sm80_to_sm89INS1_16FlashAttnFwdSm80INS1_25CollectiveMainloopFwdSm80ILi4ELi1ELb0EN4cute5tupleIJNS5_1CILi128EEENS7_ILi80EEENS7_ILi64EEEEEELi64ENS_6half_tEfNS_4arch4Sm80ELb0ELb0ELb1ELb1ELb1ELb1ELb1ELb1EEENS1_21CollectiveEpilogueFwdINS6_IJS8_SA_S9_EEENS6_IJNS7_ILi1EEESI_SI_EEESC_SE_Li128ELb1ELb1ELb1ELb0EEENS1_36VarlenDynamicPersistentTileSchedulerILi128ELi80ELi128ELi128ELb1ELb1ELb0ELb0ELb1ELb1EEEEEEEEEvNT_6ParamsE,@"STO_CUDA_ENTRY STV_DEFAULT"
_ZN7cutlass13device_kernelIN5flash19enable_sm80_to_sm89INS1_16FlashAttnFwdSm80INS1_25CollectiveMainloopFwdSm80ILi4ELi1ELb0EN4cute5tupleIJNS5_1CILi128EEENS7_ILi80EEENS7_ILi64EEEEEELi64ENS_6half_tEfNS_4arch4Sm80ELb0ELb0ELb1ELb1ELb1ELb1ELb1ELb1EEENS1_21CollectiveEpilogueFwdINS6_IJS8_SA_S9_EEENS6_IJNS7_ILi1EEESI_SI_EEESC_SE_Li128ELb1ELb1ELb1ELb0EEENS1_36VarlenDynamicPersistentTileSchedulerILi128ELi80ELi128ELi128ELb1ELb1ELb0ELb0ELb1ELb1EEEEEEEEEvNT_6ParamsE:
[----:B------:R-:W-:Y:S01]  /*0000*/  LDC R1, c[0x0][0x37c] ;  /* 0x0000df00ff017b82 */ /* 0x000fe20000000800 */
[----:B------:R-:W-:Y:S05]  /*0010*/  EXIT ;  /* 0x000000000000794d */ /* 0x000fea0003800000 */
.L_x_2:
        /* <DEDUP_REMOVED lines=14> */
.L_x_20:


//--------------------- .text._ZN7cutlass13device_kernelIN5flash19enable_sm80_to_sm89INS1_16FlashAttnFwdSm80INS1_25CollectiveMainloopFwdSm80ILi4ELi1ELb0EN4cute5tupleIJNS5_1CILi128EEENS7_ILi96EEENS7_ILi64EEEEEELi64ENS_6half_tEfNS_4arch4Sm80ELb0ELb1ELb1ELb0ELb1ELb0ELb1ELb1EEENS1_21CollectiveEpilogueFwdINS6_IJS8_SA_S9_EEENS6_IJNS7_ILi1EEESI_SI_EEESC_SE_Li128ELb0ELb1ELb1ELb0EEENS1_19SingleTileSchedulerILb0ELb1ELb1ELi128EEEEEEEEEvNT_6ParamsE --------------------------
	.section	.text._ZN7cutlass13device_kernelIN5flash19enable_sm80_to_sm89INS1_16FlashAttnFwdSm80INS1_25CollectiveMainloopFwdSm80ILi4ELi1ELb0EN4cute5tupleIJNS5_1CILi128EEENS7_ILi96EEENS7_ILi64EEEEEELi64ENS_6half_tEfNS_4arch4Sm80ELb0ELb1ELb1ELb0ELb1ELb0ELb1ELb1EEENS1_21CollectiveEpilogueFwdINS6_IJS8_SA_S9_EEENS6_IJNS7_ILi1EEESI_SI_EEESC_SE_Li128ELb0ELb1ELb1ELb0EEENS1_19SingleTileSchedulerILb0ELb1ELb1ELi128EEEEEEEEEvNT_6ParamsE,"ax",@progbits
	.align	128
.text._ZN7cutlass13device_kernelIN5flash19enable_sm80_to_sm89INS1_16FlashAttnFwdSm80INS1_25CollectiveMainloopFwdSm80ILi4ELi1ELb0EN4cute5tupleIJNS5_1CILi128EEENS7_ILi96EEENS7_ILi64EEEEEELi64ENS_6half_tEfNS_4arch4Sm80ELb0ELb1ELb1ELb0ELb1ELb0ELb1ELb1EEENS1_21CollectiveEpilogueFwdINS6_IJS8_SA_S9_EEENS6_IJNS7_ILi1EEESI_SI_EEESC_SE_Li128ELb0ELb1ELb1ELb0EEENS1_19SingleTileSchedulerILb0ELb1ELb1ELi128EEEEEEEEEvNT_6ParamsE:
        .type           _ZN7cutlass13device_kernelIN5flash19enable_sm80_to_sm89INS1_16FlashAttnFwdSm80INS1_25CollectiveMainloopFwdSm80ILi4ELi1ELb0EN4cute5tupleIJNS5_1CILi128EEENS7_ILi96EEENS7_ILi64EEEEEELi64ENS_6half_tEfNS_4arch4Sm80ELb0ELb1ELb1ELb0ELb1ELb0ELb1ELb1EEENS1_21CollectiveEpilogueFwdINS6_IJS8_SA_S9_EEENS6_IJNS7_ILi1EEESI_SI_EEESC_SE_Li128ELb0ELb1ELb1ELb0EEENS1_19SingleTileSchedulerILb0ELb1ELb1ELi128EEEEEEEEEvNT_6ParamsE,@function
        .size           _ZN7cutlass13device_kernelIN5flash19enable_sm80_to_sm89INS1_16FlashAttnFwdSm80INS1_25CollectiveMainloopFwdSm80ILi4ELi1ELb0EN4cute5tupleIJNS5_1CILi128EEENS7_ILi96EEENS7_ILi64EEEEEELi64ENS_6half_tEfNS_4arch4Sm80ELb0ELb1ELb1ELb0ELb1ELb0ELb1ELb1EEENS1_21CollectiveEpilogueFwdINS6_IJS8_SA_S9_EEENS6_IJNS7_ILi1EEESI_SI_EEESC_SE_Li128ELb0ELb1ELb1ELb0EEENS1_19SingleTileSchedulerILb0ELb1ELb1ELi128EEEEEEEEEvNT_6ParamsE,(.L_x_21 - _ZN7cutlass13device_kernelIN5flash19enable_sm80_to_sm89INS1_16FlashAttnFwdSm80INS1_25CollectiveMainloopFwdSm80ILi4ELi1ELb0EN4cute5tupleIJNS5_1CILi128EEENS7_ILi96EEENS7_ILi64EEEEEELi64ENS_6half_tEfNS_4arch4Sm80ELb0ELb1ELb1ELb0ELb1ELb0ELb1ELb1EEENS1_21CollectiveEpilogueFwdINS6_IJS8_SA_S9_EEENS6_IJNS7_ILi1EEESI_SI_EEESC_SE_Li128ELb0ELb1ELb1ELb0EEENS1_19SingleTileSchedulerILb0ELb1ELb1ELi128EEEEEEEEEvNT_6ParamsE)
        .other          _ZN7cutlass13device_kernelIN5flash19enable_sm80_to_sm89INS1_16FlashAttnFwdSm80INS1_25CollectiveMainloopFwdSm80ILi4ELi1ELb0EN4cute5tupleIJNS5_1CILi128EEENS7_ILi96EEENS7_ILi64EEEEEELi64ENS_6half_tEfNS_4arch4Sm80ELb0ELb1ELb1ELb0ELb1ELb0ELb1ELb1EEENS1_21CollectiveEpilogueFwdINS6_IJS8_SA_S9_EEENS6_IJNS7_ILi1EEESI_SI_EEESC_SE_Li128ELb0ELb1ELb1ELb0EEENS1_19SingleTileSchedulerILb0ELb1ELb1ELi128EEEEEEEEEvNT_6ParamsE,@"STO_CUDA_ENTRY STV_DEFAULT"
_ZN7cutlass13device_kernelIN5flash19enable_sm80_to_sm89INS1_16FlashAttnFwdSm80INS1_25CollectiveMainloopFwdSm80ILi4ELi1ELb0EN4cute5tupleIJNS5_1CILi128EEENS7_ILi96EEENS7_ILi64EEEEEELi64ENS_6half_tEfNS_4arch4Sm80ELb0ELb1ELb1ELb0ELb1ELb0ELb1ELb1EEENS1_21CollectiveEpilogueFwdINS6_IJS8_SA_S9_EEENS6_IJNS7_ILi1EEESI_SI_EEESC_SE_Li128ELb0ELb1ELb1ELb0EEENS1_19SingleTileSchedulerILb0ELb1ELb1ELi128EEEEEEEEEvNT_6ParamsE:
[----:B------:R-:W-:Y:S01]  /*0000*/  LDC R1, c[0x0][0x37c] ;  /* 0x0000df00ff017b82 */ /* 0x000fe20000000800 */
[----:B------:R-:W-:Y:S05]  /*0010*/  EXIT ;  /* 0x000000000000794d */ /* 0x000fea0003800000 */
.L_x_3:
        /* <DEDUP_REMOVED lines=14> */
.L_x_21:


//--------------------- .text._ZN7cutlass13device_kernelIN5flash19enable_sm80_to_sm89INS1_16FlashAttnFwdSm80INS1_25CollectiveMainloopFwdSm80ILi4ELi1ELb0EN4cute5tupleIJNS5_1CILi128EEENS7_ILi80EEENS7_ILi64EEEEEELi64ENS_6half_tEfNS_4arch4Sm80ELb0ELb1ELb1ELb1ELb1ELb0ELb1ELb1EEENS1_21CollectiveEpilogueFwdINS6_IJS8_SA_S9_EEENS6_IJNS7_ILi1EEESI_SI_EEESC_SE_Li128ELb1ELb1ELb1ELb0EEENS1_36VarlenDynamicPersistentTileSchedulerILi128ELi80ELi128ELi128ELb1ELb1ELb0ELb1ELb0ELb1EEEEEEEEEvNT_6ParamsE --------------------------
	.section	.text._ZN7cutlass13device_kernelIN5flash19enable_sm80_to_sm89INS1_16FlashAttnFwdSm80INS1_25CollectiveMainloopFwdSm80ILi4ELi1ELb0EN4cute5tupleIJNS5_1CILi128EEENS7_ILi80EEENS7_ILi64EEEEEELi64ENS_6half_tEfNS_4arch4Sm80ELb0ELb1ELb1ELb1ELb1ELb0ELb1ELb1EEENS1_21CollectiveEpilogueFwdINS6_IJS8_SA_S9_EEENS6_IJNS7_ILi1EEESI_SI_EEESC_SE_Li128ELb1ELb1ELb1ELb0EEENS1_36VarlenDynamicPersistentTileSchedulerILi128ELi80ELi128ELi128ELb1ELb1ELb0ELb1ELb0ELb1EEEEEEEEEvNT_6ParamsE,"ax",@progbits
	.align	128
.text._ZN7cutlass13device_kernelIN5flash19enable_sm80_to_sm89INS1_16FlashAttnFwdSm80INS1_25CollectiveMainloopFwdSm80ILi4ELi1ELb0EN4cute5tupleIJNS5_1CILi128EEENS7_ILi80EEENS7_ILi64EEEEEELi64ENS_6half_tEfNS_4arch4Sm80ELb0ELb1ELb1ELb1ELb1ELb0ELb1ELb1EEENS1_21CollectiveEpilogueFwdINS6_IJS8_SA_S9_EEENS6_IJNS7_ILi1EEESI_SI_EEESC_SE_Li128ELb1ELb1ELb1ELb0EEENS1_36VarlenDynamicPersistentTileSchedulerILi128ELi80ELi128ELi128ELb1ELb1ELb0ELb1ELb0ELb1EEEEEEEEEvNT_6ParamsE:
        .type           _ZN7cutlass13device_kernelIN5flash19enable_sm80_to_sm89INS1_16FlashAttnFwdSm80INS1_25CollectiveMainloopFwdSm80ILi4ELi1ELb0EN4cute5tupleIJNS5_1CILi128EEENS7_ILi80EEENS7_ILi64EEEEEELi64ENS_6half_tEfNS_4arch4Sm80ELb0ELb1ELb1ELb1ELb1ELb0ELb1ELb1EEENS1_21CollectiveEpilogueFwdINS6_IJS8_SA_S9_EEENS6_IJNS7_ILi1EEESI_SI_EEESC_SE_Li128ELb1ELb1ELb1ELb0EEENS1_36VarlenDynamicPersistentTileSchedulerILi128ELi80ELi128ELi128ELb1ELb1ELb0ELb1ELb0ELb1EEEEEEEEEvNT_6ParamsE,@function
        .size           _ZN7cutlass13device_kernelIN5flash19enable_sm80_to_sm89INS1_16FlashAttnFwdSm80INS1_25CollectiveMainloopFwdSm80ILi4ELi1ELb0EN4cute5tupleIJNS5_1CILi128EEENS7_ILi80EEENS7_ILi64EEEEEELi64ENS_6half_tEfNS_4arch4Sm80ELb0ELb1ELb1ELb1ELb1ELb0ELb1ELb1EEENS1_21CollectiveEpilogueFwdINS6_IJS8_SA_S9_EEENS6_IJNS7_ILi1EEESI_SI_EEESC_SE_Li128ELb1ELb1ELb1ELb0EEENS1_36VarlenDynamicPersistentTileSchedulerILi128ELi80ELi128ELi128ELb1ELb1ELb0ELb1ELb0ELb1EEEEEEEEEvNT_6ParamsE,(.L_x_22 - _ZN7cutlass13device_kernelIN5flash19enable_sm80_to_sm89INS1_16FlashAttnFwdSm80INS1_25CollectiveMainloopFwdSm80ILi4ELi1ELb0EN4cute5tupleIJNS5_1CILi128EEENS7_ILi80EEENS7_ILi64EEEEEELi64ENS_6half_tEfNS_4arch4Sm80ELb0ELb1ELb1ELb1ELb1ELb0ELb1ELb1EEENS1_21CollectiveEpilogueFwdINS6_IJS8_SA_S9_EEENS6_IJNS7_ILi1EEESI_SI_EEESC_SE_Li128ELb1ELb1ELb1ELb0EEENS1_36VarlenDynamicPersistentTileSchedulerILi128ELi80ELi128ELi128ELb1ELb1ELb0ELb1ELb0ELb1EEEEEEEEEvNT_6ParamsE)
        .other          _ZN7cutlass13device_kernelIN5flash19enable_sm80_to_sm89INS1_16FlashAttnFwdSm80INS1_25CollectiveMainloopFwdSm80ILi4ELi1ELb0EN4cute5tupleIJNS5_1CILi128EEENS7_ILi80EEENS7_ILi64EEEEEELi64ENS_6half_tEfNS_4arch4Sm80ELb0ELb1ELb1ELb1ELb1ELb0ELb1ELb1EEENS1_21CollectiveEpilogueFwdINS6_IJS8_SA_S9_EEENS6_IJNS7_ILi1EEESI_SI_EEESC_SE_Li128ELb1ELb1ELb1ELb0EEENS1_36VarlenDynamicPersistentTileSchedulerILi128ELi80ELi128ELi128ELb1ELb1ELb0ELb1ELb0ELb1EEEEEEEEEvNT_6ParamsE,@"STO_CUDA_ENTRY STV_DEFAULT"
_ZN7cutlass13device_kernelIN5flash19enable_sm80_to_sm89INS1_16FlashAttnFwdSm80INS1_25CollectiveMainloopFwdSm80ILi4ELi1ELb0EN4cute5tupleIJNS5_1CILi128EEENS7_ILi80EEENS7_ILi64EEEEEELi64ENS_6half_tEfNS_4arch4Sm80ELb0ELb1ELb1ELb1ELb1ELb0ELb1ELb1EEENS1_21CollectiveEpilogueFwdINS6_IJS8_SA_S9_EEENS6_IJNS7_ILi1EEESI_SI_EEESC_SE_Li128ELb1ELb1ELb1ELb0EEENS1_36VarlenDynamicPersistentTileSchedulerILi128ELi80ELi128ELi128ELb1ELb1ELb0ELb1ELb0ELb1EEEEEEEEEvNT_6ParamsE:
[----:B------:R-:W-:Y:S01]  /*0000*/  LDC R1, c[0x0][0x37c] ;  /* 0x0000df00ff017b82 */ /* 0x000fe20000000800 */
[----:B------:R-:W-:Y:S05]  /*0010*/  EXIT ;  /* 0x000000000000794d */ /* 0x000fea0003800000 */
.L_x_4:
        /* <DEDUP_REMOVED lines=14> */
.L_x_22:


//--------------------- .text._ZN7cutlass13device_kernelIN5flash19enable_sm80_to_sm89INS1_16FlashAttnFwdSm80INS1_25CollectiveMainloopFwdSm80ILi4ELi1ELb0EN4cute5tupleIJNS5_1CILi128EEENS7_ILi80EEENS7_ILi64EEEEEELi64ENS_6half_tEfNS_4arch4Sm80ELb0ELb1ELb1ELb1ELb1ELb1ELb1ELb1EEENS1_21CollectiveEpilogueFwdINS6_IJS8_SA_S9_EEENS6_IJNS7_ILi1EEESI_SI_EEESC_SE_Li128ELb1ELb1ELb1ELb0EEENS1_36VarlenDynamicPersistentTileSchedulerILi128ELi80ELi128ELi128ELb1ELb1ELb0ELb1ELb0ELb1EEEEEEEEEvNT_6ParamsE --------------------------
	.section	.text._ZN7cutlass13device_kernelIN5flash19enable_sm80_to_sm89INS1_16FlashAttnFwdSm80INS1_25CollectiveMainloopFwdSm80ILi4ELi1ELb0EN4cute5tupleIJNS5_1CILi128EEENS7_ILi80EEENS7_ILi64EEEEEELi64ENS_6half_tEfNS_4arch4Sm80ELb0ELb1ELb1ELb1ELb1ELb1ELb1ELb1EEENS1_21CollectiveEpilogueFwdINS6_IJS8_SA_S9_EEENS6_IJNS7_ILi1EEESI_SI_EEESC_SE_Li128ELb1ELb1ELb1ELb0EEENS1_36VarlenDynamicPersistentTileSchedulerILi128ELi80ELi128ELi128ELb1ELb1ELb0ELb1ELb0ELb1EEEEEEEEEvNT_6ParamsE,"ax",@progbits
	.align	128
.text._ZN7cutlass13device_kernelIN5flash19enable_sm80_to_sm89INS1_16FlashAttnFwdSm80INS1_25CollectiveMainloopFwdSm80ILi4ELi1ELb0EN4cute5tupleIJNS5_1CILi128EEENS7_ILi80EEENS7_ILi64EEEEEELi64ENS_6half_tEfNS_4arch4Sm80ELb0ELb1ELb1ELb1ELb1ELb1ELb1ELb1EEENS1_21CollectiveEpilogueFwdINS6_IJS8_SA_S9_EEENS6_IJNS7_ILi1EEESI_SI_EEESC_SE_Li128ELb1ELb1ELb1ELb0EEENS1_36VarlenDynamicPersistentTileSchedulerILi128ELi80ELi128ELi128ELb1ELb1ELb0ELb1ELb0ELb1EEEEEEEEEvNT_6ParamsE:
        .type           _ZN7cutlass13device_kernelIN5flash19enable_sm80_to_sm89INS1_16FlashAttnFwdSm80INS1_25CollectiveMainloopFwdSm80ILi4ELi1ELb0EN4cute5tupleIJNS5_1CILi128EEENS7_ILi80EEENS7_ILi64EEEEEELi64ENS_6half_tEfNS_4arch4Sm80ELb0ELb1ELb1ELb1ELb1ELb1ELb1ELb1EEENS1_21CollectiveEpilogueFwdINS6_IJS8_SA_S9_EEENS6_IJNS7_ILi1EEESI_SI_EEESC_SE_Li128ELb1ELb1ELb1ELb0EEENS1_36VarlenDynamicPersistentTileSchedulerILi128ELi80ELi128ELi128ELb1ELb1ELb0ELb1ELb0ELb1EEEEEEEEEvNT_6ParamsE,@function
        .size           _ZN7cutlass13device_kernelIN5flash19enable_sm80_to_sm89INS1_16FlashAttnFwdSm80INS1_25CollectiveMainloopFwdSm80ILi4ELi1ELb0EN4cute5tupleIJNS5_1CILi128EEENS7_ILi80EEENS7_ILi64EEEEEELi64ENS_6half_tEfNS_4arch4Sm80ELb0ELb1ELb1ELb1ELb1ELb1ELb1ELb1EEENS1_21CollectiveEpilogueFwdINS6_IJS8_SA_S9_EEENS6_IJNS7_ILi1EEESI_SI_EEESC_SE_Li128ELb1ELb1ELb1ELb0EEENS1_36VarlenDynamicPersistentTileSchedulerILi128ELi80ELi128ELi128ELb1ELb1ELb0ELb1ELb0ELb1EEEEEEEEEvNT_6ParamsE,(.L_x_23 - _ZN7cutlass13device_kernelIN5flash19enable_sm80_to_sm89INS1_16FlashAttnFwdSm80INS1_25CollectiveMainloopFwdSm80ILi4ELi1ELb0EN4cute5tupleIJNS5_1CILi128EEENS7_ILi80EEENS7_ILi64EEEEEELi64ENS_6half_tEfNS_4arch4Sm80ELb0ELb1ELb1ELb1ELb1ELb1ELb1ELb1EEENS1_21CollectiveEpilogueFwdINS6_IJS8_SA_S9_EEENS6_IJNS7_ILi1EEESI_SI_EEESC_SE_Li128ELb1ELb1ELb1ELb0EEENS1_36VarlenDynamicPersistentTileSchedulerILi128ELi80ELi128ELi128ELb1ELb1ELb0ELb1ELb0ELb1EEEEEEEEEvNT_6ParamsE)
        .other          _ZN7cutlass13device_kernelIN5flash19enable_sm80_to_sm89INS1_16FlashAttnFwdSm80INS1_25CollectiveMainloopFwdSm80ILi4ELi1ELb0EN4cute5tupleIJNS5_1CILi128EEENS7_ILi80EEENS7_ILi64EEEEEELi64ENS_6half_tEfNS_4arch4Sm80ELb0ELb1ELb1ELb1ELb1ELb1ELb1ELb1EEENS1_21CollectiveEpilogueFwdINS6_IJS8_SA_S9_EEENS6_IJNS7_ILi1EEESI_SI_EEESC_SE_Li128ELb1ELb1ELb1ELb0EEENS1_36VarlenDynamicPersistentTileSchedulerILi128ELi80ELi128ELi128ELb1ELb1ELb0ELb1ELb0ELb1EEEEEEEEEvNT_6ParamsE,@"STO_CUDA_ENTRY STV_DEFAULT"
_ZN7cutlass13device_kernelIN5flash19enable_sm80_to_sm89INS1_16FlashAttnFwdSm80INS1_25CollectiveMainloopFwdSm80ILi4ELi1ELb0EN4cute5tupleIJNS5_1CILi128EEENS7_ILi80EEENS7_ILi64EEEEEELi64ENS_6half_tEfNS_4arch4Sm80ELb0ELb1ELb1ELb1ELb1ELb1ELb1ELb1EEENS1_21CollectiveEpilogueFwdINS6_IJS8_SA_S9_EEENS6_IJNS7_ILi1EEESI_SI_EEESC_SE_Li128ELb1ELb1ELb1ELb0EEENS1_36VarlenDynamicPersistentTileSchedulerILi128ELi80ELi128ELi128ELb1ELb1ELb0ELb1ELb0ELb1EEEEEEEEEvNT_6ParamsE:
[----:B------:R-:W-:Y:S01]  /*0000*/  LDC R1, c[0x0][0x37c] ;  /* 0x0000df00ff017b82 */ /* 0x000fe20000000800 */
[----:B------:R-:W-:Y:S05]  /*0010*/  EXIT ;  /* 0x000000000000794d */ /* 0x000fea0003800000 */
.L_x_5:
        /* <DEDUP_REMOVED lines=14> */
.L_x_23:


//--------------------- .text._ZN7cutlass13device_kernelIN5flash19enable_sm80_to_sm89INS1_16FlashAttnFwdSm80INS1_25CollectiveMainloopFwdSm80ILi4ELi1ELb0EN4cute5tupleIJNS5_1CILi128EEENS7_ILi112EEENS7_ILi64EEEEEELi64ENS_6half_tEfNS_4arch4Sm80ELb1ELb0ELb1ELb0ELb1ELb0ELb1ELb1EEENS1_21CollectiveEpilogueFwdINS6_IJS8_SA_S9_EEENS6_IJNS7_ILi1EEESI_SI_EEESC_SE_Li128ELb0ELb1ELb1ELb0EEENS1_30DynamicPersistentTileSchedulerILi128ELi128ELb1ELb1ELb0EEEEEEEEEvNT_6ParamsE --------------------------
	.section	.text._ZN7cutlass13device_kernelIN5flash19enable_sm80_to_sm89INS1_16FlashAttnFwdSm80INS1_25CollectiveMainloopFwdSm80ILi4ELi1ELb0EN4cute5tupleIJNS5_1CILi128EEENS7_ILi112EEENS7_ILi64EEEEEELi64ENS_6half_tEfNS_4arch4Sm80ELb1ELb0ELb1ELb0ELb1ELb0ELb1ELb1EEENS1_21CollectiveEpilogueFwdINS6_IJS8_SA_S9_EEENS6_IJNS7_ILi1EEESI_SI_EEESC_SE_Li128ELb0ELb1ELb1ELb0EEENS1_30DynamicPersistentTileSchedulerILi128ELi128ELb1ELb1ELb0EEEEEEEEEvNT_6ParamsE,"ax",@progbits
	.align	128
.text._ZN7cutlass13device_kernelIN5flash19enable_sm80_to_sm89INS1_16FlashAttnFwdSm80INS1_25CollectiveMainloopFwdSm80ILi4ELi1ELb0EN4cute5tupleIJNS5_1CILi128EEENS7_ILi112EEENS7_ILi64EEEEEELi64ENS_6half_tEfNS_4arch4Sm80ELb1ELb0ELb1ELb0ELb1ELb0ELb1ELb1EEENS1_21CollectiveEpilogueFwdINS6_IJS8_SA_S9_EEENS6_IJNS7_ILi1EEESI_SI_EEESC_SE_Li128ELb0ELb1ELb1ELb0EEENS1_30DynamicPersistentTileSchedulerILi128ELi128ELb1ELb1ELb0EEEEEEEEEvNT_6ParamsE:
        .type           _ZN7cutlass13device_kernelIN5flash19enable_sm80_to_sm89INS1_16FlashAttnFwdSm80INS1_25CollectiveMainloopFwdSm80ILi4ELi1ELb0EN4cute5tupleIJNS5_1CILi128EEENS7_ILi112EEENS7_ILi64EEEEEELi64ENS_6half_tEfNS_4arch4Sm80ELb1ELb0ELb1ELb0ELb1ELb0ELb1ELb1EEENS1_21CollectiveEpilogueFwdINS6_IJS8_SA_S9_EEENS6_IJNS7_ILi1EEESI_SI_EEESC_SE_Li128ELb0ELb1ELb1ELb0EEENS1_30DynamicPersistentTileSchedulerILi128ELi128ELb1ELb1ELb0EEEEEEEEEvNT_6ParamsE,@function
        .size           _ZN7cutlass13device_kernelIN5flash19enable_sm80_to_sm89INS1_16FlashAttnFwdSm80INS1_25CollectiveMainloopFwdSm80ILi4ELi1ELb0EN4cute5tupleIJNS5_1CILi128EEENS7_ILi112EEENS7_ILi64EEEEEELi64ENS_6half_tEfNS_4arch4Sm80ELb1ELb0ELb1ELb0ELb1ELb0ELb1ELb1EEENS1_21CollectiveEpilogueFwdINS6_IJS8_SA_S9_EEENS6_IJNS7_ILi1EEESI_SI_EEESC_SE_Li128ELb0ELb1ELb1ELb0EEENS1_30DynamicPersistentTileSchedulerILi128ELi128ELb1ELb1ELb0EEEEEEEEEvNT_6ParamsE,(.L_x_24 - _ZN7cutlass13device_kernelIN5flash19enable_sm80_to_sm89INS1_16FlashAttnFwdSm80INS1_25CollectiveMainloopFwdSm80ILi4ELi1ELb0EN4cute5tupleIJNS5_1CILi128EEENS7_ILi112EEENS7_ILi64EEEEEELi64ENS_6half_tEfNS_4arch4Sm80ELb1ELb0ELb1ELb0ELb1ELb0ELb1ELb1EEENS1_21CollectiveEpilogueFwdINS6_IJS8_SA_S9_EEENS6_IJNS7_ILi1EEESI_SI_EEESC_SE_Li128ELb0ELb1ELb1ELb0EEENS1_30DynamicPersistentTileSchedulerILi128ELi128ELb1ELb1ELb0EEEEEEEEEvNT_6ParamsE)
        .other          _ZN7cutlass13device_kernelIN5flash19enable_sm80_to_sm89INS1_16FlashAttnFwdSm80INS1_25CollectiveMainloopFwdSm80ILi4ELi1ELb0EN4cute5tupleIJNS5_1CILi128EEENS7_ILi112EEENS7_ILi64EEEEEELi64ENS_6half_tEfNS_4arch4Sm80ELb1ELb0ELb1ELb0ELb1ELb0ELb1ELb1EEENS1_21CollectiveEpilogueFwdINS6_IJS8_SA_S9_EEENS6_IJNS7_ILi1EEESI_SI_EEESC_SE_Li128ELb0ELb1ELb1ELb0EEENS1_30DynamicPersistentTileSchedulerILi128ELi128ELb1ELb1ELb0EEEEEEEEEvNT_6ParamsE,@"STO_CUDA_ENTRY STV_DEFAULT"
_ZN7cutlass13device_kernelIN5flash19enable_sm80_to_sm89INS1_16FlashAttnFwdSm80INS1_25CollectiveMainloopFwdSm80ILi4ELi1ELb0EN4cute5tupleIJNS5_1CILi128EEENS7_ILi112EEENS7_ILi64EEEEEELi64ENS_6half_tEfNS_4arch4Sm80ELb1ELb0ELb1ELb0ELb1ELb0ELb1ELb1EEENS1_21CollectiveEpilogueFwdINS6_IJS8_SA_S9_EEENS6_IJNS7_ILi1EEESI_SI_EEESC_SE_Li128ELb0ELb1ELb1ELb0EEENS1_30DynamicPersistentTileSchedulerILi128ELi128ELb1ELb1ELb0EEEEEEEEEvNT_6ParamsE:
[----:B------:R-:W-:Y:S01]  /*0000*/  LDC R1, c[0x0][0x37c] ;  /* 0x0000df00ff017b82 */ /* 0x000fe20000000800 */
[----:B------:R-:W-:Y:S05]  /*0010*/  EXIT ;  /* 0x000000000000794d */ /* 0x000fea0003800000 */
.L_x_6:
        /* <DEDUP_REMOVED lines=14> */
.L_x_24:


//--------------------- .text._ZN7cutlass13device_kernelIN5flash19enable_sm80_to_sm89INS1_16FlashAttnFwdSm80INS1_25CollectiveMainloopFwdSm80ILi4ELi1ELb0EN4cute5tupleIJNS5_1CILi128EEENS7_ILi80EEENS7_ILi64EEEEEELi64ENS_6half_tEfNS_4arch4Sm80ELb1ELb0ELb1ELb1ELb1ELb0ELb1ELb1EEENS1_21CollectiveEpilogueFwdINS6_IJS8_SA_S9_EEENS6_IJNS7_ILi1EEESI_SI_EEESC_SE_Li128ELb1ELb1ELb1ELb0EEENS1_36VarlenDynamicPersistentTileSchedulerILi128ELi80ELi128ELi128ELb1ELb1ELb0ELb1ELb1ELb1EEEEEEEEEvNT_6ParamsE --------------------------
	.section	.text._ZN7cutlass13device_kernelIN5flash19enable_sm80_to_sm89INS1_16FlashAttnFwdSm80INS1_25CollectiveMainloopFwdSm80ILi4ELi1ELb0EN4cute5tupleIJNS5_1CILi128EEENS7_ILi80EEENS7_ILi64EEEEEELi64ENS_6half_tEfNS_4arch4Sm80ELb1ELb0ELb1ELb1ELb1ELb0ELb1ELb1EEENS1_21CollectiveEpilogueFwdINS6_IJS8_SA_S9_EEENS6_IJNS7_ILi1EEESI_SI_EEESC_SE_Li128ELb1ELb1ELb1ELb0EEENS1_36VarlenDynamicPersistentTileSchedulerILi128ELi80ELi128ELi128ELb1ELb1ELb0ELb1ELb1ELb1EEEEEEEEEvNT_6ParamsE,"ax",@progbits
	.align	128
.text._ZN7cutlass13device_kernelIN5flash19enable_sm80_to_sm89INS1_16FlashAttnFwdSm80INS1_25CollectiveMainloopFwdSm80ILi4ELi1ELb0EN4cute5tupleIJNS5_1CILi128EEENS7_ILi80EEENS7_ILi64EEEEEELi64ENS_6half_tEfNS_4arch4Sm80ELb1ELb0ELb1ELb1ELb1ELb0ELb1ELb1EEENS1_21CollectiveEpilogueFwdINS6_IJS8_SA_S9_EEENS6_IJNS7_ILi1EEESI_SI_EEESC_SE_Li128ELb1ELb1ELb1ELb0EEENS1_36VarlenDynamicPersistentTileSchedulerILi128ELi80ELi128ELi128ELb1ELb1ELb0ELb1ELb1ELb1EEEEEEEEEvNT_6ParamsE:
        .type           _ZN7cutlass13device_kernelIN5flash19enable_sm80_to_sm89INS1_16FlashAttnFwdSm80INS1_25CollectiveMainloopFwdSm80ILi4ELi1ELb0EN4cute5tupleIJNS5_1CILi128EEENS7_ILi80EEENS7_ILi64EEEEEELi64ENS_6half_tEfNS_4arch4Sm80ELb1ELb0ELb1ELb1ELb1ELb0ELb1ELb1EEENS1_21CollectiveEpilogueFwdINS6_IJS8_SA_S9_EEENS6_IJNS7_ILi1EEESI_SI_EEESC_SE_Li128ELb1ELb1ELb1ELb0EEENS1_36VarlenDynamicPersistentTileSchedulerILi128ELi80ELi128ELi128ELb1ELb1ELb0ELb1ELb1ELb1EEEEEEEEEvNT_6ParamsE,@function
        .size           _ZN7cutlass13device_kernelIN5flash19enable_sm80_to_sm89INS1_16FlashAttnFwdSm80INS1_25CollectiveMainloopFwdSm80ILi4ELi1ELb0EN4cute5tupleIJNS5_1CILi128EEENS7_ILi80EEENS7_ILi64EEEEEELi64ENS_6half_tEfNS_4arch4Sm80ELb1ELb0ELb1ELb1ELb1ELb0ELb1ELb1EEENS1_21CollectiveEpilogueFwdINS6_IJS8_SA_S9_EEENS6_IJNS7_ILi1EEESI_SI_EEESC_SE_Li128ELb1ELb1ELb1ELb0EEENS1_36VarlenDynamicPersistentTileSchedulerILi128ELi80ELi128ELi128ELb1ELb1ELb0ELb1ELb1ELb1EEEEEEEEEvNT_6ParamsE,(.L_x_25 - _ZN7cutlass13device_kernelIN5flash19enable_sm80_to_sm89INS1_16FlashAttnFwdSm80INS1_25CollectiveMainloopFwdSm80ILi4ELi1ELb0EN4cute5tupleIJNS5_1CILi128EEENS7_ILi80EEENS7_ILi64EEEEEELi64ENS_6half_tEfNS_4arch4Sm80ELb1ELb0ELb1ELb1ELb1ELb0ELb1ELb1EEENS1_21CollectiveEpilogueFwdINS6_IJS8_SA_S9_EEENS6_IJNS7_ILi1EEESI_SI_EEESC_SE_Li128ELb1ELb1ELb1ELb0EEENS1_36VarlenDynamicPersistentTileSchedulerILi128ELi80ELi128ELi128ELb1ELb1ELb0ELb1ELb1ELb1EEEEEEEEEvNT_6ParamsE)
        .other          _ZN7cutlass13device_kernelIN5flash19enable_sm80_to_sm89INS1_16FlashAttnFwdSm80INS1_25CollectiveMainloopFwdSm80ILi4ELi1ELb0EN4cute5tupleIJNS5_1CILi128EEENS7_ILi80EEENS7_ILi64EEEEEELi64ENS_6half_tEfNS_4arch4Sm80ELb1ELb0ELb1ELb1ELb1ELb0ELb1ELb1EEENS1_21CollectiveEpilogueFwdINS6_IJS8_SA_S9_EEENS6_IJNS7_ILi1EEESI_SI_EEESC_SE_Li128ELb1ELb1ELb1ELb0EEENS1_36VarlenDynamicPersistentTileSchedulerILi128ELi80ELi128ELi128ELb1ELb1ELb0ELb1ELb1ELb1EEEEEEEEEvNT_6ParamsE,@"STO_CUDA_ENTRY STV_DEFAULT"
_ZN7cutlass13device_kernelIN5flash19enable_sm80_to_sm89INS1_16FlashAttnFwdSm80INS1_25CollectiveMainloopFwdSm80ILi4ELi1ELb0EN4cute5tupleIJNS5_1CILi128EEENS7_ILi80EEENS7_ILi64EEEEEELi64ENS_6half_tEfNS_4arch4Sm80ELb1ELb0ELb1ELb1ELb1ELb0ELb1ELb1EEENS1_21CollectiveEpilogueFwdINS6_IJS8_SA_S9_EEENS6_IJNS7_ILi1EEESI_SI_EEESC_SE_Li128ELb1ELb1ELb1ELb0EEENS1_36VarlenDynamicPersistentTileSchedulerILi128ELi80ELi128ELi128ELb1ELb1ELb0ELb1ELb1ELb1EEEEEEEEEvNT_6ParamsE:
[----:B------:R-:W-:Y:S01]  /*0000*/  LDC R1, c[0x0][0x37c] ;  /* 0x0000df00ff017b82 */ /* 0x000fe20000000800 */
[----:B------:R-:W-:Y:S05]  /*0010*/  EXIT ;  /* 0x000000000000794d */ /* 0x000fea0003800000 */
.L_x_7:
        /* <DEDUP_REMOVED lines=14> */
.L_x_25:


//--------------------- .text._ZN7cutlass13device_kernelIN5flash19enable_sm80_to_sm89INS1_16FlashAttnFwdSm80INS1_25CollectiveMainloopFwdSm80ILi4ELi1ELb0EN4cute5tupleIJNS5_1CILi128EEENS7_ILi80EEENS7_ILi64EEEEEELi64ENS_6half_tEfNS_4arch4Sm80ELb1ELb0ELb1ELb1ELb1ELb1ELb1ELb1EEENS1_21CollectiveEpilogueFwdINS6_IJS8_SA_S9_EEENS6_IJNS7_ILi1EEESI_SI_EEESC_SE_Li128ELb1ELb1ELb1ELb0EEENS1_36VarlenDynamicPersistentTileSchedulerILi128ELi80ELi128ELi128ELb1ELb1ELb0ELb1ELb1ELb1EEEEEEEEEvNT_6ParamsE --------------------------
	.section	.text._ZN7cutlass13device_kernelIN5flash19enable_sm80_to_sm89INS1_16FlashAttnFwdSm80INS1_25CollectiveMainloopFwdSm80ILi4ELi1ELb0EN4cute5tupleIJNS5_1CILi128EEENS7_ILi80EEENS7_ILi64EEEEEELi64ENS_6half_tEfNS_4arch4Sm80ELb1ELb0ELb1ELb1ELb1ELb1ELb1ELb1EEENS1_21CollectiveEpilogueFwdINS6_IJS8_SA_S9_EEENS6_IJNS7_ILi1EEESI_SI_EEESC_SE_Li128ELb1ELb1ELb1ELb0EEENS1_36VarlenDynamicPersistentTileSchedulerILi128ELi80ELi128ELi128ELb1ELb1ELb0ELb1ELb1ELb1EEEEEEEEEvNT_6ParamsE,"ax",@progbits
	.align	128
.text._ZN7cutlass13device_kernelIN5flash19enable_sm80_to_sm89INS1_16FlashAttnFwdSm80INS1_25CollectiveMainloopFwdSm80ILi4ELi1ELb0EN4cute5tupleIJNS5_1CILi128EEENS7_ILi80EEENS7_ILi64EEEEEELi64ENS_6half_tEfNS_4arch4Sm80ELb1ELb0ELb1ELb1ELb1ELb1ELb1ELb1EEENS1_21CollectiveEpilogueFwdINS6_IJS8_SA_S9_EEENS6_IJNS7_ILi1EEESI_SI_EEESC_SE_Li128ELb1ELb1ELb1ELb0EEENS1_36VarlenDynamicPersistentTileSchedulerILi128ELi80ELi128ELi128ELb1ELb1ELb0ELb1ELb1ELb1EEEEEEEEEvNT_6ParamsE:
        .type           _ZN7cutlass13device_kernelIN5flash19enable_sm80_to_sm89INS1_16FlashAttnFwdSm80INS1_25CollectiveMainloopFwdSm80ILi4ELi1ELb0EN4cute5tupleIJNS5_1CILi128EEENS7_ILi80EEENS7_ILi64EEEEEELi64ENS_6half_tEfNS_4arch4Sm80ELb1ELb0ELb1ELb1ELb1ELb1ELb1ELb1EEENS1_21CollectiveEpilogueFwdINS6_IJS8_SA_S9_EEENS6_IJNS7_ILi1EEESI_SI_EEESC_SE_Li128ELb1ELb1ELb1ELb0EEENS1_36VarlenDynamicPersistentTileSchedulerILi128ELi80ELi128ELi128ELb1ELb1ELb0ELb1ELb1ELb1EEEEEEEEEvNT_6ParamsE,@function
        .size           _ZN7cutlass13device_kernelIN5flash19enable_sm80_to_sm89INS1_16FlashAttnFwdSm80INS1_25CollectiveMainloopFwdSm80ILi4ELi1ELb0EN4cute5tupleIJNS5_1CILi128EEENS7_ILi80EEENS7_ILi64EEEEEELi64ENS_6half_tEfNS_4arch4Sm80ELb1ELb0ELb1ELb1ELb1ELb1ELb1ELb1EEENS1_21CollectiveEpilogueFwdINS6_IJS8_SA_S9_EEENS6_IJNS7_ILi1EEESI_SI_EEESC_SE_Li128ELb1ELb1ELb1ELb0EEENS1_36VarlenDynamicPersistentTileSchedulerILi128ELi80ELi128ELi128ELb1ELb1ELb0ELb1ELb1ELb1EEEEEEEEEvNT_6ParamsE,(.L_x_26 - _ZN7cutlass13device_kernelIN5flash19enable_sm80_to_sm89INS1_16FlashAttnFwdSm80INS1_25CollectiveMainloopFwdSm80ILi4ELi1ELb0EN4cute5tupleIJNS5_1CILi128EEENS7_ILi80EEENS7_ILi64EEEEEELi64ENS_6half_tEfNS_4arch4Sm80ELb1ELb0ELb1ELb1ELb1ELb1ELb1ELb1EEENS1_21CollectiveEpilogueFwdINS6_IJS8_SA_S9_EEENS6_IJNS7_ILi1EEESI_SI_EEESC_SE_Li128ELb1ELb1ELb1ELb0EEENS1_36VarlenDynamicPersistentTileSchedulerILi128ELi80ELi128ELi128ELb1ELb1ELb0ELb1ELb1ELb1EEEEEEEEEvNT_6ParamsE)
        .other          _ZN7cutlass13device_kernelIN5flash19enable_sm80_to_sm89INS1_16FlashAttnFwdSm80INS1_25CollectiveMainloopFwdSm80ILi4ELi1ELb0EN4cute5tupleIJNS5_1CILi128EEENS7_ILi80EEENS7_ILi64EEEEEELi64ENS_6half_tEfNS_4arch4Sm80ELb1ELb0ELb1ELb1ELb1ELb1ELb1ELb1EEENS1_21CollectiveEpilogueFwdINS6_IJS8_SA_S9_EEENS6_IJNS7_ILi1EEESI_SI_EEESC_SE_Li128ELb1ELb1ELb1ELb0EEENS1_36VarlenDynamicPersistentTileSchedulerILi128ELi80ELi128ELi128ELb1ELb1ELb0ELb1ELb1ELb1EEEEEEEEEvNT_6ParamsE,@"STO_CUDA_ENTRY STV_DEFAULT"
_ZN7cutlass13device_kernelIN5flash19enable_sm80_to_sm89INS1_16FlashAttnFwdSm80INS1_25CollectiveMainloopFwdSm80ILi4ELi1ELb0EN4cute5tupleIJNS5_1CILi128EEENS7_ILi80EEENS7_ILi64EEEEEELi64ENS_6half_tEfNS_4arch4Sm80ELb1ELb0ELb1ELb1ELb1ELb1ELb1ELb1EEENS1_21CollectiveEpilogueFwdINS6_IJS8_SA_S9_EEENS6_IJNS7_ILi1EEESI_SI_EEESC_SE_Li128ELb1ELb1ELb1ELb0EEENS1_36VarlenDynamicPersistentTileSchedulerILi128ELi80ELi128ELi128ELb1ELb1ELb0ELb1ELb1ELb1EEEEEEEEEvNT_6ParamsE:
[----:B------:R-:W-:Y:S01]  /*0000*/  LDC R1, c[0x0][0x37c] ;  /* 0x0000df00ff017b82 */ /* 0x000fe20000000800 */
[----:B------:R-:W-:Y:S05]  /*0010*/  EXIT ;  /* 0x000000000000794d */ /* 0x000fea0003800000 */
.L_x_8:
        /* <DEDUP_REMOVED lines=14> */
.L_x_26:


//--------------------- .text._ZN7cutlass13device_kernelIN5flash19enable_sm80_to_sm89INS1_16FlashAttnFwdSm80INS1_25CollectiveMainloopFwdSm80ILi4ELi1ELb0EN4cute5tupleIJNS5_1CILi128EEENS7_ILi112EEENS7_ILi64EEEEEELi64ENS_6half_tEfNS_4arch4Sm80ELb0ELb0ELb0ELb0ELb1ELb0ELb1ELb1EEENS1_21CollectiveEpilogueFwdINS6_IJS8_SA_S9_EEENS6_IJNS7_ILi1EEESI_SI_EEESC_SE_Li128ELb0ELb1ELb1ELb0EEENS1_19SingleTileSchedulerILb0ELb1ELb1ELi128EEEEEEEEEvNT_6ParamsE --------------------------
	.section	.text._ZN7cutlass13device_kernelIN5flash19enable_sm80_to_sm89INS1_16FlashAttnFwdSm80INS1_25CollectiveMainloopFwdSm80ILi4ELi1ELb0EN4cute5tupleIJNS5_1CILi128EEENS7_ILi112EEENS7_ILi64EEEEEELi64ENS_6half_tEfNS_4arch4Sm80ELb0ELb0ELb0ELb0ELb1ELb0ELb1ELb1EEENS1_21CollectiveEpilogueFwdINS6_IJS8_SA_S9_EEENS6_IJNS7_ILi1EEESI_SI_EEESC_SE_Li128ELb0ELb1ELb1ELb0EEENS1_19SingleTileSchedulerILb0ELb1ELb1ELi128EEEEEEEEEvNT_6ParamsE,"ax",@progbits
	.align	128
.text._ZN7cutlass13device_kernelIN5flash19enable_sm80_to_sm89INS1_16FlashAttnFwdSm80INS1_25CollectiveMainloopFwdSm80ILi4ELi1ELb0EN4cute5tupleIJNS5_1CILi128EEENS7_ILi112EEENS7_ILi64EEEEEELi64ENS_6half_tEfNS_4arch4Sm80ELb0ELb0ELb0ELb0ELb1ELb0ELb1ELb1EEENS1_21CollectiveEpilogueFwdINS6_IJS8_SA_S9_EEENS6_IJNS7_ILi1EEESI_SI_EEESC_SE_Li128ELb0ELb1ELb1ELb0EEENS1_19SingleTileSchedulerILb0ELb1ELb1ELi128EEEEEEEEEvNT_6ParamsE:
        .type           _ZN7cutlass13device_kernelIN5flash19enable_sm80_to_sm89INS1_16FlashAttnFwdSm80INS1_25CollectiveMainloopFwdSm80ILi4ELi1ELb0EN4cute5tupleIJNS5_1CILi128EEENS7_ILi112EEENS7_ILi64EEEEEELi64ENS_6half_tEfNS_4arch4Sm80ELb0ELb0ELb0ELb0ELb1ELb0ELb1ELb1EEENS1_21CollectiveEpilogueFwdINS6_IJS8_SA_S9_EEENS6_IJNS7_ILi1EEESI_SI_EEESC_SE_Li128ELb0ELb1ELb1ELb0EEENS1_19SingleTileSchedulerILb0ELb1ELb1ELi128EEEEEEEEEvNT_6ParamsE,@function
        .size           _ZN7cutlass13device_kernelIN5flash19enable_sm80_to_sm89INS1_16FlashAttnFwdSm80INS1_25CollectiveMainloopFwdSm80ILi4ELi1ELb0EN4cute5tupleIJNS5_1CILi128EEENS7_ILi112EEENS7_ILi64EEEEEELi64ENS_6half_tEfNS_4arch4Sm80ELb0ELb0ELb0ELb0ELb1ELb0ELb1ELb1EEENS1_21CollectiveEpilogueFwdINS6_IJS8_SA_S9_EEENS6_IJNS7_ILi1EEESI_SI_EEESC_SE_Li128ELb0ELb1ELb1ELb0EEENS1_19SingleTileSchedulerILb0ELb1ELb1ELi128EEEEEEEEEvNT_6ParamsE,(.L_x_27 - _ZN7cutlass13device_kernelIN5flash19enable_sm80_to_sm89INS1_16FlashAttnFwdSm80INS1_25CollectiveMainloopFwdSm80ILi4ELi1ELb0EN4cute5tupleIJNS5_1CILi128EEENS7_ILi112EEENS7_ILi64EEEEEELi64ENS_6half_tEfNS_4arch4Sm80ELb0ELb0ELb0ELb0ELb1ELb0ELb1ELb1EEENS1_21CollectiveEpilogueFwdINS6_IJS8_SA_S9_EEENS6_IJNS7_ILi1EEESI_SI_EEESC_SE_Li128ELb0ELb1ELb1ELb0EEENS1_19SingleTileSchedulerILb0ELb1ELb1ELi128EEEEEEEEEvNT_6ParamsE)
        .other          _ZN7cutlass13device_kernelIN5flash19enable_sm80_to_sm89INS1_16FlashAttnFwdSm80INS1_25CollectiveMainloopFwdSm80ILi4ELi1ELb0EN4cute5tupleIJNS5_1CILi128EEENS7_ILi112EEENS7_ILi64EEEEEELi64ENS_6half_tEfNS_4arch4Sm80ELb0ELb0ELb0ELb0ELb1ELb0ELb1ELb1EEENS1_21CollectiveEpilogueFwdINS6_IJS8_SA_S9_EEENS6_IJNS7_ILi1EEESI_SI_EEESC_SE_Li128ELb0ELb1ELb1ELb0EEENS1_19SingleTileSchedulerILb0ELb1ELb1ELi128EEEEEEEEEvNT_6ParamsE,@"STO_CUDA_ENTRY STV_DEFAULT"
_ZN7cutlass13device_kernelIN5flash19enable_sm80_to_sm89INS1_16FlashAttnFwdSm80INS1_25CollectiveMainloopFwdSm80ILi4ELi1ELb0EN4cute5tupleIJNS5_1CILi128EEENS7_ILi112EEENS7_ILi64EEEEEELi64ENS_6half_tEfNS_4arch4Sm80ELb0ELb0ELb0ELb0ELb1ELb0ELb1ELb1EEENS1_21CollectiveEpilogueFwdINS6_IJS8_SA_S9_EEENS6_IJNS7_ILi1EEESI_SI_EEESC_SE_Li128ELb0ELb1ELb1ELb0EEENS1_19SingleTileSchedulerILb0ELb1ELb1ELi128EEEEEEEEEvNT_6ParamsE:
[----:B------:R-:W-:Y:S01]  /*0000*/  LDC R1, c[0x0][0x37c] ;  /* 0x0000df00ff017b82 */ /* 0x000fe20000000800 */
[----:B------:R-:W-:Y:S05]  /*0010*/  EXIT ;  /* 0x000000000000794d */ /* 0x000fea0003800000 */
.L_x_9:
        /* <DEDUP_REMOVED lines=14> */
.L_x_27:


//--------------------- .text._ZN7cutlass13device_kernelIN5flash19enable_sm80_to_sm89INS1_16FlashAttnFwdSm80INS1_25CollectiveMainloopFwdSm80ILi4ELi1ELb0EN4cute5tupleIJNS5_1CILi128EEENS7_ILi80EEENS7_ILi64EEEEEELi64ENS_6half_tEfNS_4arch4Sm80ELb0ELb0ELb0ELb1ELb1ELb0ELb1ELb1EEENS1_21CollectiveEpilogueFwdINS6_IJS8_SA_S9_EEENS6_IJNS7_ILi1EEESI_SI_EEESC_SE_Li128ELb1ELb1ELb1ELb0EEENS1_36VarlenDynamicPersistentTileSchedulerILi128ELi80ELi128ELi128ELb1ELb1ELb0ELb0ELb1ELb1EEEEEEEEEvNT_6ParamsE --------------------------
	.section	.text._ZN7cutlass13device_kernelIN5flash19enable_sm80_to_sm89INS1_16FlashAttnFwdSm80INS1_25CollectiveMainloopFwdSm80ILi4ELi1ELb0EN4cute5tupleIJNS5_1CILi128EEENS7_ILi80EEENS7_ILi64EEEEEELi64ENS_6half_tEfNS_4arch4Sm80ELb0ELb0ELb0ELb1ELb1ELb0ELb1ELb1EEENS1_21CollectiveEpilogueFwdINS6_IJS8_SA_S9_EEENS6_IJNS7_ILi1EEESI_SI_EEESC_SE_Li128ELb1ELb1ELb1ELb0EEENS1_36VarlenDynamicPersistentTileSchedulerILi128ELi80ELi128ELi128ELb1ELb1ELb0ELb0ELb1ELb1EEEEEEEEEvNT_6ParamsE,"ax",@progbits
	.align	128
.text._ZN7cutlass13device_kernelIN5flash19enable_sm80_to_sm89INS1_16FlashAttnFwdSm80INS1_25CollectiveMainloopFwdSm80ILi4ELi1ELb0EN4cute5tupleIJNS5_1CILi128EEENS7_ILi80EEENS7_ILi64EEEEEELi64ENS_6half_tEfNS_4arch4Sm80ELb0ELb0ELb0ELb1ELb1ELb0ELb1ELb1EEENS1_21CollectiveEpilogueFwdINS6_IJS8_SA_S9_EEENS6_IJNS7_ILi1EEESI_SI_EEESC_SE_Li128ELb1ELb1ELb1ELb0EEENS1_36VarlenDynamicPersistentTileSchedulerILi128ELi80ELi128ELi128ELb1ELb1ELb0ELb0ELb1ELb1EEEEEEEEEvNT_6ParamsE:
        .type           _ZN7cutlass13device_kernelIN5flash19enable_sm80_to_sm89INS1_16FlashAttnFwdSm80INS1_25CollectiveMainloopFwdSm80ILi4ELi1ELb0EN4cute5tupleIJNS5_1CILi128EEENS7_ILi80EEENS7_ILi64EEEEEELi64ENS_6half_tEfNS_4arch4Sm80ELb0ELb0ELb0ELb1ELb1ELb0ELb1ELb1EEENS1_21CollectiveEpilogueFwdINS6_IJS8_SA_S9_EEENS6_IJNS7_ILi1EEESI_SI_EEESC_SE_Li128ELb1ELb1ELb1ELb0EEENS1_36VarlenDynamicPersistentTileSchedulerILi128ELi80ELi128ELi128ELb1ELb1ELb0ELb0ELb1ELb1EEEEEEEEEvNT_6ParamsE,@function
        .size           _ZN7cutlass13device_kernelIN5flash19enable_sm80_to_sm89INS1_16FlashAttnFwdSm80INS1_25CollectiveMainloopFwdSm80ILi4ELi1ELb0EN4cute5tupleIJNS5_1CILi128EEENS7_ILi80EEENS7_ILi64EEEEEELi64ENS_6half_tEfNS_4arch4Sm80ELb0ELb0ELb0ELb1ELb1ELb0ELb1ELb1EEENS1_21CollectiveEpilogueFwdINS6_IJS8_SA_S9_EEENS6_IJNS7_ILi1EEESI_SI_EEESC_SE_Li128ELb1ELb1ELb1ELb0EEENS1_36VarlenDynamicPersistentTileSchedulerILi128ELi80ELi128ELi128ELb1ELb1ELb0ELb0ELb1ELb1EEEEEEEEEvNT_6ParamsE,(.L_x_28 - _ZN7cutlass13device_kernelIN5flash19enable_sm80_to_sm89INS1_16FlashAttnFwdSm80INS1_25CollectiveMainloopFwdSm80ILi4ELi1ELb0EN4cute5tupleIJNS5_1CILi128EEENS7_ILi80EEENS7_ILi64EEEEEELi64ENS_6half_tEfNS_4arch4Sm80ELb0ELb0ELb0ELb1ELb1ELb0ELb1ELb1EEENS1_21CollectiveEpilogueFwdINS6_IJS8_SA_S9_EEENS6_IJNS7_ILi1EEESI_SI_EEESC_SE_Li128ELb1ELb1ELb1ELb0EEENS1_36VarlenDynamicPersistentTileSchedulerILi128ELi80ELi128ELi128ELb1ELb1ELb0ELb0ELb1ELb1EEEEEEEEEvNT_6ParamsE)
        .other          _ZN7cutlass13device_kernelIN5flash19enable_sm80_to_sm89INS1_16FlashAttnFwdSm80INS1_25CollectiveMainloopFwdSm80ILi4ELi1ELb0EN4cute5tupleIJNS5_1CILi128EEENS7_ILi80EEENS7_ILi64EEEEEELi64ENS_6half_tEfNS_4arch4Sm80ELb0ELb0ELb0ELb1ELb1ELb0ELb1ELb1EEENS1_21CollectiveEpilogueFwdINS6_IJS8_SA_S9_EEENS6_IJNS7_ILi1EEESI_SI_EEESC_SE_Li128ELb1ELb1ELb1ELb0EEENS1_36VarlenDynamicPersistentTileSchedulerILi128ELi80ELi128ELi128ELb1ELb1ELb0ELb0ELb1ELb1EEEEEEEEEvNT_6ParamsE,@"STO_CUDA_ENTRY STV_DEFAULT"
_ZN7cutlass13device_kernelIN5flash19enable_sm80_to_sm89INS1_16FlashAttnFwdSm80INS1_25CollectiveMainloopFwdSm80ILi4ELi1ELb0EN4cute5tupleIJNS5_1CILi128EEENS7_ILi80EEENS7_ILi64EEEEEELi64ENS_6half_tEfNS_4arch4Sm80ELb0ELb0ELb0ELb1ELb1ELb0ELb1ELb1EEENS1_21CollectiveEpilogueFwdINS6_IJS8_SA_S9_EEENS6_IJNS7_ILi1EEESI_SI_EEESC_SE_Li128ELb1ELb1ELb1ELb0EEENS1_36VarlenDynamicPersistentTileSchedulerILi128ELi80ELi128ELi128ELb1ELb1ELb0ELb0ELb1ELb1EEEEEEEEEvNT_6ParamsE:
[----:B------:R-:W-:Y:S01]  /*0000*/  LDC R1, c[0x0][0x37c] ;  /* 0x0000df00ff017b82 */ /* 0x000fe20000000800 */
[----:B------:R-:W-:Y:S05]  /*0010*/  EXIT ;  /* 0x000000000000794d */ /* 0x000fea0003800000 */
.L_x_10:
        /* <DEDUP_REMOVED lines=14> */
.L_x_28:


//--------------------- .text._ZN7cutlass13device_kernelIN5flash19enable_sm80_to_sm89INS1_16FlashAttnFwdSm80INS1_25CollectiveMainloopFwdSm80ILi4ELi1ELb0EN4cute5tupleIJNS5_1CILi128EEENS7_ILi80EEENS7_ILi64EEEEEELi64ENS_6half_tEfNS_4arch4Sm80ELb0ELb0ELb0ELb1ELb1ELb1ELb1ELb1EEENS1_21CollectiveEpilogueFwdINS6_IJS8_SA_S9_EEENS6_IJNS7_ILi1EEESI_SI_EEESC_SE_Li128ELb1ELb1ELb1ELb0EEENS1_36VarlenDynamicPersistentTileSchedulerILi128ELi80ELi128ELi128ELb1ELb1ELb0ELb0ELb1ELb1EEEEEEEEEvNT_6ParamsE --------------------------
	.section	.text._ZN7cutlass13device_kernelIN5flash19enable_sm80_to_sm89INS1_16FlashAttnFwdSm80INS1_25CollectiveMainloopFwdSm80ILi4ELi1ELb0EN4cute5tupleIJNS5_1CILi128EEENS7_ILi80EEENS7_ILi64EEEEEELi64ENS_6half_tEfNS_4arch4Sm80ELb0ELb0ELb0ELb1ELb1ELb1ELb1ELb1EEENS1_21CollectiveEpilogueFwdINS6_IJS8_SA_S9_EEENS6_IJNS7_ILi1EEESI_SI_EEESC_SE_Li128ELb1ELb1ELb1ELb0EEENS1_36VarlenDynamicPersistentTileSchedulerILi128ELi80ELi128ELi128ELb1ELb1ELb0ELb0ELb1ELb1EEEEEEEEEvNT_6ParamsE,"ax",@progbits
	.align	128
.text._ZN7cutlass13device_kernelIN5flash19enable_sm80_to_sm89INS1_16FlashAttnFwdSm80INS1_25CollectiveMainloopFwdSm80ILi4ELi1ELb0EN4cute5tupleIJNS5_1CILi128EEENS7_ILi80EEENS7_ILi64EEEEEELi64ENS_6half_tEfNS_4arch4Sm80ELb0ELb0ELb0ELb1ELb1ELb1ELb1ELb1EEENS1_21CollectiveEpilogueFwdINS6_IJS8_SA_S9_EEENS6_IJNS7_ILi1EEESI_SI_EEESC_SE_Li128ELb1ELb1ELb1ELb0EEENS1_36VarlenDynamicPersistentTileSchedulerILi128ELi80ELi128ELi128ELb1ELb1ELb0ELb0ELb1ELb1EEEEEEEEEvNT_6ParamsE:
        .type           _ZN7cutlass13device_kernelIN5flash19enable_sm80_to_sm89INS1_16FlashAttnFwdSm80INS1_25CollectiveMainloopFwdSm80ILi4ELi1ELb0EN4cute5tupleIJNS5_1CILi128EEENS7_ILi80EEENS7_ILi64EEEEEELi64ENS_6half_tEfNS_4arch4Sm80ELb0ELb0ELb0ELb1ELb1ELb1ELb1ELb1EEENS1_21CollectiveEpilogueFwdINS6_IJS8_SA_S9_EEENS6_IJNS7_ILi1EEESI_SI_EEESC_SE_Li128ELb1ELb1ELb1ELb0EEENS1_36VarlenDynamicPersistentTileSchedulerILi128ELi80ELi128ELi128ELb1ELb1ELb0ELb0ELb1ELb1EEEEEEEEEvNT_6ParamsE,@function
        .size           _ZN7cutlass13device_kernelIN5flash19enable_sm80_to_sm89INS1_16FlashAttnFwdSm80INS1_25CollectiveMainloopFwdSm80ILi4ELi1ELb0EN4cute5tupleIJNS5_1CILi128EEENS7_ILi80EEENS7_ILi64EEEEEELi64ENS_6half_tEfNS_4arch4Sm80ELb0ELb0ELb0ELb1ELb1ELb1ELb1ELb1EEENS1_21CollectiveEpilogueFwdINS6_IJS8_SA_S9_EEENS6_IJNS7_ILi1EEESI_SI_EEESC_SE_Li128ELb1ELb1ELb1ELb0EEENS1_36VarlenDynamicPersistentTileSchedulerILi128ELi80ELi128ELi128ELb1ELb1ELb0ELb0ELb1ELb1EEEEEEEEEvNT_6ParamsE,(.L_x_29 - _ZN7cutlass13device_kernelIN5flash19enable_sm80_to_sm89INS1_16FlashAttnFwdSm80INS1_25CollectiveMainloopFwdSm80ILi4ELi1ELb0EN4cute5tupleIJNS5_1CILi128EEENS7_ILi80EEENS7_ILi64EEEEEELi64ENS_6half_tEfNS_4arch4Sm80ELb0ELb0ELb0ELb1ELb1ELb1ELb1ELb1EEENS1_21CollectiveEpilogueFwdINS6_IJS8_SA_S9_EEENS6_IJNS7_ILi1EEESI_SI_EEESC_SE_Li128ELb1ELb1ELb1ELb0EEENS1_36VarlenDynamicPersistentTileSchedulerILi128ELi80ELi128ELi128ELb1ELb1ELb0ELb0ELb1ELb1EEEEEEEEEvNT_6ParamsE)
        .other          _ZN7cutlass13device_kernelIN5flash19enable_sm80_to_sm89INS1_16FlashAttnFwdSm80INS1_25CollectiveMainloopFwdSm80ILi4ELi1ELb0EN4cute5tupleIJNS5_1CILi128EEENS7_ILi80EEENS7_ILi64EEEEEELi64ENS_6half_tEfNS_4arch4Sm80ELb0ELb0ELb0ELb1ELb1ELb1ELb1ELb1EEENS1_21CollectiveEpilogueFwdINS6_IJS8_SA_S9_EEENS6_IJNS7_ILi1EEESI_SI_EEESC_SE_Li128ELb1ELb1ELb1ELb0EEENS1_36VarlenDynamicPersistentTileSchedulerILi128ELi80ELi128ELi128ELb1ELb1ELb0ELb0ELb1ELb1EEEEEEEEEvNT_6ParamsE,@"STO_CUDA_ENTRY STV_DEFAULT"
_ZN7cutlass13device_kernelIN5flash19enable_sm80_to_sm89INS1_16FlashAttnFwdSm80INS1_25CollectiveMainloopFwdSm80ILi4ELi1ELb0EN4cute5tupleIJNS5_1CILi128EEENS7_ILi80EEENS7_ILi64EEEEEELi64ENS_6half_tEfNS_4arch4Sm80ELb0ELb0ELb0ELb1ELb1ELb1ELb1ELb1EEENS1_21CollectiveEpilogueFwdINS6_IJS8_SA_S9_EEENS6_IJNS7_ILi1EEESI_SI_EEESC_SE_Li128ELb1ELb1ELb1ELb0EEENS1_36VarlenDynamicPersistentTileSchedulerILi128ELi80ELi128ELi128ELb1ELb1ELb0ELb0ELb1ELb1EEEEEEEEEvNT_6ParamsE:
[----:B------:R-:W-:Y:S01]  /*0000*/  LDC R1, c[0x0][0x37c] ;  /* 0x0000df00ff017b82 */ /* 0x000fe20000000800 */
[----:B------:R-:W-:Y:S05]  /*0010*/  EXIT ;  /* 0x000000000000794d */ /* 0x000fea0003800000 */
.L_x_11:
        /* <DEDUP_REMOVED lines=14> */
.L_x_29:


//--------------------- .text._ZN7cutlass13device_kernelIN5flash19enable_sm80_to_sm89INS1_16FlashAttnFwdSm80INS1_25CollectiveMainloopFwdSm80ILi4ELi1ELb0EN4cute5tupleIJNS5_1CILi128EEENS7_ILi96EEENS7_ILi64EEEEEELi64ENS_6half_tEfNS_4arch4Sm80ELb0ELb1ELb0ELb0ELb1ELb0ELb1ELb1EEENS1_21CollectiveEpilogueFwdINS6_IJS8_SA_S9_EEENS6_IJNS7_ILi1EEESI_SI_EEESC_SE_Li128ELb0ELb1ELb1ELb0EEENS1_19SingleTileSchedulerILb0ELb1ELb1ELi128EEEEEEEEEvNT_6ParamsE --------------------------
	.section	.text._ZN7cutlass13device_kernelIN5flash19enable_sm80_to_sm89INS1_16FlashAttnFwdSm80INS1_25CollectiveMainloopFwdSm80ILi4ELi1ELb0EN4cute5tupleIJNS5_1CILi128EEENS7_ILi96EEENS7_ILi64EEEEEELi64ENS_6half_tEfNS_4arch4Sm80ELb0ELb1ELb0ELb0ELb1ELb0ELb1ELb1EEENS1_21CollectiveEpilogueFwdINS6_IJS8_SA_S9_EEENS6_IJNS7_ILi1EEESI_SI_EEESC_SE_Li128ELb0ELb1ELb1ELb0EEENS1_19SingleTileSchedulerILb0ELb1ELb1ELi128EEEEEEEEEvNT_6ParamsE,"ax",@progbits
	.align	128
.text._ZN7cutlass13device_kernelIN5flash19enable_sm80_to_sm89INS1_16FlashAttnFwdSm80INS1_25CollectiveMainloopFwdSm80ILi4ELi1ELb0EN4cute5tupleIJNS5_1CILi128EEENS7_ILi96EEENS7_ILi64EEEEEELi64ENS_6half_tEfNS_4arch4Sm80ELb0ELb1ELb0ELb0ELb1ELb0ELb1ELb1EEENS1_21CollectiveEpilogueFwdINS6_IJS8_SA_S9_EEENS6_IJNS7_ILi1EEESI_SI_EEESC_SE_Li128ELb0ELb1ELb1ELb0EEENS1_19SingleTileSchedulerILb0ELb1ELb1ELi128EEEEEEEEEvNT_6ParamsE:
        .type           _ZN7cutlass13device_kernelIN5flash19enable_sm80_to_sm89INS1_16FlashAttnFwdSm80INS1_25CollectiveMainloopFwdSm80ILi4ELi1ELb0EN4cute5tupleIJNS5_1CILi128EEENS7_ILi96EEENS7_ILi64EEEEEELi64ENS_6half_tEfNS_4arch4Sm80ELb0ELb1ELb0ELb0ELb1ELb0ELb1ELb1EEENS1_21CollectiveEpilogueFwdINS6_IJS8_SA_S9_EEENS6_IJNS7_ILi1EEESI_SI_EEESC_SE_Li128ELb0ELb1ELb1ELb0EEENS1_19SingleTileSchedulerILb0ELb1ELb1ELi128EEEEEEEEEvNT_6ParamsE,@function
        .size           _ZN7cutlass13device_kernelIN5flash19enable_sm80_to_sm89INS1_16FlashAttnFwdSm80INS1_25CollectiveMainloopFwdSm80ILi4ELi1ELb0EN4cute5tupleIJNS5_1CILi128EEENS7_ILi96EEENS7_ILi64EEEEEELi64ENS_6half_tEfNS_4arch4Sm80ELb0ELb1ELb0ELb0ELb1ELb0ELb1ELb1EEENS1_21CollectiveEpilogueFwdINS6_IJS8_SA_S9_EEENS6_IJNS7_ILi1EEESI_SI_EEESC_SE_Li128ELb0ELb1ELb1ELb0EEENS1_19SingleTileSchedulerILb0ELb1ELb1ELi128EEEEEEEEEvNT_6ParamsE,(.L_x_30 - _ZN7cutlass13device_kernelIN5flash19enable_sm80_to_sm89INS1_16FlashAttnFwdSm80INS1_25CollectiveMainloopFwdSm80ILi4ELi1ELb0EN4cute5tupleIJNS5_1CILi128EEENS7_ILi96EEENS7_ILi64EEEEEELi64ENS_6half_tEfNS_4arch4Sm80ELb0ELb1ELb0ELb0ELb1ELb0ELb1ELb1EEENS1_21CollectiveEpilogueFwdINS6_IJS8_SA_S9_EEENS6_IJNS7_ILi1EEESI_SI_EEESC_SE_Li128ELb0ELb1ELb1ELb0EEENS1_19SingleTileSchedulerILb0ELb1ELb1ELi128EEEEEEEEEvNT_6ParamsE)
        .other          _ZN7cutlass13device_kernelIN5flash19enable_sm80_to_sm89INS1_16FlashAttnFwdSm80INS1_25CollectiveMainloopFwdSm80ILi4ELi1ELb0EN4cute5tupleIJNS5_1CILi128EEENS7_ILi96EEENS7_ILi64EEEEEELi64ENS_6half_tEfNS_4arch4Sm80ELb0ELb1ELb0ELb0ELb1ELb0ELb1ELb1EEENS1_21CollectiveEpilogueFwdINS6_IJS8_SA_S9_EEENS6_IJNS7_ILi1EEESI_SI_EEESC_SE_Li128ELb0ELb1ELb1ELb0EEENS1_19SingleTileSchedulerILb0ELb1ELb1ELi128EEEEEEEEEvNT_6ParamsE,@"STO_CUDA_ENTRY STV_DEFAULT"
_ZN7cutlass13device_kernelIN5flash19enable_sm80_to_sm89INS1_16FlashAttnFwdSm80INS1_25CollectiveMainloopFwdSm80ILi4ELi1ELb0EN4cute5tupleIJNS5_1CILi128EEENS7_ILi96EEENS7_ILi64EEEEEELi64ENS_6half_tEfNS_4arch4Sm80ELb0ELb1ELb0ELb0ELb1ELb0ELb1ELb1EEENS1_21CollectiveEpilogueFwdINS6_IJS8_SA_S9_EEENS6_IJNS7_ILi1EEESI_SI_EEESC_SE_Li128ELb0ELb1ELb1ELb0EEENS1_19SingleTileSchedulerILb0ELb1ELb1ELi128EEEEEEEEEvNT_6ParamsE:
[----:B------:R-:W-:Y:S01]  /*0000*/  LDC R1, c[0x0][0x37c] ;  /* 0x0000df00ff017b82 */ /* 0x000fe20000000800 */
[----:B------:R-:W-:Y:S05]  /*0010*/  EXIT ;  /* 0x000000000000794d */ /* 0x000fea0003800000 */
.L_x_12:
        /* <DEDUP_REMOVED lines=14> */
.L_x_30:


//--------------------- .text._ZN7cutlass13device_kernelIN5flash19enable_sm80_to_sm89INS1_16FlashAttnFwdSm80INS1_25CollectiveMainloopFwdSm80ILi4ELi1ELb0EN4cute5tupleIJNS5_1CILi128EEENS7_ILi80EEENS7_ILi64EEEEEELi64ENS_6half_tEfNS_4arch4Sm80ELb0ELb1ELb0ELb1ELb1ELb0ELb1ELb1EEENS1_21CollectiveEpilogueFwdINS6_IJS8_SA_S9_EEENS6_IJNS7_ILi1EEESI_SI_EEESC_SE_Li128ELb1ELb1ELb1ELb0EEENS1_36VarlenDynamicPersistentTileSchedulerILi128ELi80ELi128ELi128ELb1ELb1ELb0ELb1ELb0ELb1EEEEEEEEEvNT_6ParamsE --------------------------
	.section	.text._ZN7cutlass13device_kernelIN5flash19enable_sm80_to_sm89INS1_16FlashAttnFwdSm80INS1_25CollectiveMainloopFwdSm80ILi4ELi1ELb0EN4cute5tupleIJNS5_1CILi128EEENS7_ILi80EEENS7_ILi64EEEEEELi64ENS_6half_tEfNS_4arch4Sm80ELb0ELb1ELb0ELb1ELb1ELb0ELb1ELb1EEENS1_21CollectiveEpilogueFwdINS6_IJS8_SA_S9_EEENS6_IJNS7_ILi1EEESI_SI_EEESC_SE_Li128ELb1ELb1ELb1ELb0EEENS1_36VarlenDynamicPersistentTileSchedulerILi128ELi80ELi128ELi128ELb1ELb1ELb0ELb1ELb0ELb1EEEEEEEEEvNT_6ParamsE,"ax",@progbits
	.align	128
.text._ZN7cutlass13device_kernelIN5flash19enable_sm80_to_sm89INS1_16FlashAttnFwdSm80INS1_25CollectiveMainloopFwdSm80ILi4ELi1ELb0EN4cute5tupleIJNS5_1CILi128EEENS7_ILi80EEENS7_ILi64EEEEEELi64ENS_6half_tEfNS_4arch4Sm80ELb0ELb1ELb0ELb1ELb1ELb0ELb1ELb1EEENS1_21CollectiveEpilogueFwdINS6_IJS8_SA_S9_EEENS6_IJNS7_ILi1EEESI_SI_EEESC_SE_Li128ELb1ELb1ELb1ELb0EEENS1_36VarlenDynamicPersistentTileSchedulerILi128ELi80ELi128ELi128ELb1ELb1ELb0ELb1ELb0ELb1EEEEEEEEEvNT_6ParamsE:
        .type           _ZN7cutlass13device_kernelIN5flash19enable_sm80_to_sm89INS1_16FlashAttnFwdSm80INS1_25CollectiveMainloopFwdSm80ILi4ELi1ELb0EN4cute5tupleIJNS5_1CILi128EEENS7_ILi80EEENS7_ILi64EEEEEELi64ENS_6half_tEfNS_4arch4Sm80ELb0ELb1ELb0ELb1ELb1ELb0ELb1ELb1EEENS1_21CollectiveEpilogueFwdINS6_IJS8_SA_S9_EEENS6_IJNS7_ILi1EEESI_SI_EEESC_SE_Li128ELb1ELb1ELb1ELb0EEENS1_36VarlenDynamicPersistentTileSchedulerILi128ELi80ELi128ELi128ELb1ELb1ELb0ELb1ELb0ELb1EEEEEEEEEvNT_6ParamsE,@function
        .size           _ZN7cutlass13device_kernelIN5flash19enable_sm80_to_sm89INS1_16FlashAttnFwdSm80INS1_25CollectiveMainloopFwdSm80ILi4ELi1ELb0EN4cute5tupleIJNS5_1CILi128EEENS7_ILi80EEENS7_ILi64EEEEEELi64ENS_6half_tEfNS_4arch4Sm80ELb0ELb1ELb0ELb1ELb1ELb0ELb1ELb1EEENS1_21CollectiveEpilogueFwdINS6_IJS8_SA_S9_EEENS6_IJNS7_ILi1EEESI_SI_EEESC_SE_Li128ELb1ELb1ELb1ELb0EEENS1_36VarlenDynamicPersistentTileSchedulerILi128ELi80ELi128ELi128ELb1ELb1ELb0ELb1ELb0ELb1EEEEEEEEEvNT_6ParamsE,(.L_x_31 - _ZN7cutlass13device_kernelIN5flash19enable_sm80_to_sm89INS1_16FlashAttnFwdSm80INS1_25CollectiveMainloopFwdSm80ILi4ELi1ELb0EN4cute5tupleIJNS5_1CILi128EEENS7_ILi80EEENS7_ILi64EEEEEELi64ENS_6half_tEfNS_4arch4Sm80ELb0ELb1ELb0ELb1ELb1ELb0ELb1ELb1EEENS1_21CollectiveEpilogueFwdINS6_IJS8_SA_S9_EEENS6_IJNS7_ILi1EEESI_SI_EEESC_SE_Li128ELb1ELb1ELb1ELb0EEENS1_36VarlenDynamicPersistentTileSchedulerILi128ELi80ELi128ELi128ELb1ELb1ELb0ELb1ELb0ELb1EEEEEEEEEvNT_6ParamsE)
        .other          _ZN7cutlass13device_kernelIN5flash19enable_sm80_to_sm89INS1_16FlashAttnFwdSm80INS1_25CollectiveMainloopFwdSm80ILi4ELi1ELb0EN4cute5tupleIJNS5_1CILi128EEENS7_ILi80EEENS7_ILi64EEEEEELi64ENS_6half_tEfNS_4arch4Sm80ELb0ELb1ELb0ELb1ELb1ELb0ELb1ELb1EEENS1_21CollectiveEpilogueFwdINS6_IJS8_SA_S9_EEENS6_IJNS7_ILi1EEESI_SI_EEESC_SE_Li128ELb1ELb1ELb1ELb0EEENS1_36VarlenDynamicPersistentTileSchedulerILi128ELi80ELi128ELi128ELb1ELb1ELb0ELb1ELb0ELb1EEEEEEEEEvNT_6ParamsE,@"STO_CUDA_ENTRY STV_DEFAULT"
_ZN7cutlass13device_kernelIN5flash19enable_sm80_to_sm89INS1_16FlashAttnFwdSm80INS1_25CollectiveMainloopFwdSm80ILi4ELi1ELb0EN4cute5tupleIJNS5_1CILi128EEENS7_ILi80EEENS7_ILi64EEEEEELi64ENS_6half_tEfNS_4arch4Sm80ELb0ELb1ELb0ELb1ELb1ELb0ELb1ELb1EEENS1_21CollectiveEpilogueFwdINS6_IJS8_SA_S9_EEENS6_IJNS7_ILi1EEESI_SI_EEESC_SE_Li128ELb1ELb1ELb1ELb0EEENS1_36VarlenDynamicPersistentTileSchedulerILi128ELi80ELi128ELi128ELb1ELb1ELb0ELb1ELb0ELb1EEEEEEEEEvNT_6ParamsE:
[----:B------:R-:W-:Y:S01]  /*0000*/  LDC R1, c[0x0][0x37c] ;  /* 0x0000df00ff017b82 */ /* 0x000fe20000000800 */
[----:B------:R-:W-:Y:S05]  /*0010*/  EXIT ;  /* 0x000000000000794d */ /* 0x000fea0003800000 */
.L_x_13:
        /* <DEDUP_REMOVED lines=14> */
.L_x_31:


//--------------------- .text._ZN7cutlass13device_kernelIN5flash19enable_sm80_to_sm89INS1_16FlashAttnFwdSm80INS1_25CollectiveMainloopFwdSm80ILi4ELi1ELb0EN4cute5tupleIJNS5_1CILi128EEENS7_ILi80EEENS7_ILi64EEEEEELi64ENS_6half_tEfNS_4arch4Sm80ELb0ELb1ELb0ELb1ELb1ELb1ELb1ELb1EEENS1_21CollectiveEpilogueFwdINS6_IJS8_SA_S9_EEENS6_IJNS7_ILi1EEESI_SI_EEESC_SE_Li128ELb1ELb1ELb1ELb0EEENS1_36VarlenDynamicPersistentTileSchedulerILi128ELi80ELi128ELi128ELb1ELb1ELb0ELb1ELb0ELb1EEEEEEEEEvNT_6ParamsE --------------------------
	.section	.text._ZN7cutlass13device_kernelIN5flash19enable_sm80_to_sm89INS1_16FlashAttnFwdSm80INS1_25CollectiveMainloopFwdSm80ILi4ELi1ELb0EN4cute5tupleIJNS5_1CILi128EEENS7_ILi80EEENS7_ILi64EEEEEELi64ENS_6half_tEfNS_4arch4Sm80ELb0ELb1ELb0ELb1ELb1ELb1ELb1ELb1EEENS1_21CollectiveEpilogueFwdINS6_IJS8_SA_S9_EEENS6_IJNS7_ILi1EEESI_SI_EEESC_SE_Li128ELb1ELb1ELb1ELb0EEENS1_36VarlenDynamicPersistentTileSchedulerILi128ELi80ELi128ELi128ELb1ELb1ELb0ELb1ELb0ELb1EEEEEEEEEvNT_6ParamsE,"ax",@progbits
	.align	128
.text._ZN7cutlass13device_kernelIN5flash19enable_sm80_to_sm89INS1_16FlashAttnFwdSm80INS1_25CollectiveMainloopFwdSm80ILi4ELi1ELb0EN4cute5tupleIJNS5_1CILi128EEENS7_ILi80EEENS7_ILi64EEEEEELi64ENS_6half_tEfNS_4arch4Sm80ELb0ELb1ELb0ELb1ELb1ELb1ELb1ELb1EEENS1_21CollectiveEpilogueFwdINS6_IJS8_SA_S9_EEENS6_IJNS7_ILi1EEESI_SI_EEESC_SE_Li128ELb1ELb1ELb1ELb0EEENS1_36VarlenDynamicPersistentTileSchedulerILi128ELi80ELi128ELi128ELb1ELb1ELb0ELb1ELb0ELb1EEEEEEEEEvNT_6ParamsE:
        .type           _ZN7cutlass13device_kernelIN5flash19enable_sm80_to_sm89INS1_16FlashAttnFwdSm80INS1_25CollectiveMainloopFwdSm80ILi4ELi1ELb0EN4cute5tupleIJNS5_1CILi128EEENS7_ILi80EEENS7_ILi64EEEEEELi64ENS_6half_tEfNS_4arch4Sm80ELb0ELb1ELb0ELb1ELb1ELb1ELb1ELb1EEENS1_21CollectiveEpilogueFwdINS6_IJS8_SA_S9_EEENS6_IJNS7_ILi1EEESI_SI_EEESC_SE_Li128ELb1ELb1ELb1ELb0EEENS1_36VarlenDynamicPersistentTileSchedulerILi128ELi80ELi128ELi128ELb1ELb1ELb0ELb1ELb0ELb1EEEEEEEEEvNT_6ParamsE,@function
        .size           _ZN7cutlass13device_kernelIN5flash19enable_sm80_to_sm89INS1_16FlashAttnFwdSm80INS1_25CollectiveMainloopFwdSm80ILi4ELi1ELb0EN4cute5tupleIJNS5_1CILi128EEENS7_ILi80EEENS7_ILi64EEEEEELi64ENS_6half_tEfNS_4arch4Sm80ELb0ELb1ELb0ELb1ELb1ELb1ELb1ELb1EEENS1_21CollectiveEpilogueFwdINS6_IJS8_SA_S9_EEENS6_IJNS7_ILi1EEESI_SI_EEESC_SE_Li128ELb1ELb1ELb1ELb0EEENS1_36VarlenDynamicPersistentTileSchedulerILi128ELi80ELi128ELi128ELb1ELb1ELb0ELb1ELb0ELb1EEEEEEEEEvNT_6ParamsE,(.L_x_32 - _ZN7cutlass13device_kernelIN5flash19enable_sm80_to_sm89INS1_16FlashAttnFwdSm80INS1_25CollectiveMainloopFwdSm80ILi4ELi1ELb0EN4cute5tupleIJNS5_1CILi128EEENS7_ILi80EEENS7_ILi64EEEEEELi64ENS_6half_tEfNS_4arch4Sm80ELb0ELb1ELb0ELb1ELb1ELb1ELb1ELb1EEENS1_21CollectiveEpilogueFwdINS6_IJS8_SA_S9_EEENS6_IJNS7_ILi1EEESI_SI_EEESC_SE_Li128ELb1ELb1ELb1ELb0EEENS1_36VarlenDynamicPersistentTileSchedulerILi128ELi80ELi128ELi128ELb1ELb1ELb0ELb1ELb0ELb1EEEEEEEEEvNT_6ParamsE)
        .other          _ZN7cutlass13device_kernelIN5flash19enable_sm80_to_sm89INS1_16FlashAttnFwdSm80INS1_25CollectiveMainloopFwdSm80ILi4ELi1ELb0EN4cute5tupleIJNS5_1CILi128EEENS7_ILi80EEENS7_ILi64EEEEEELi64ENS_6half_tEfNS_4arch4Sm80ELb0ELb1ELb0ELb1ELb1ELb1ELb1ELb1EEENS1_21CollectiveEpilogueFwdINS6_IJS8_SA_S9_EEENS6_IJNS7_ILi1EEESI_SI_EEESC_SE_Li128ELb1ELb1ELb1ELb0EEENS1_36VarlenDynamicPersistentTileSchedulerILi128ELi80ELi128ELi128ELb1ELb1ELb0ELb1ELb0ELb1EEEEEEEEEvNT_6ParamsE,@"STO_CUDA_ENTRY STV_DEFAULT"
_ZN7cutlass13device_kernelIN5flash19enable_sm80_to_sm89INS1_16FlashAttnFwdSm80INS1_25CollectiveMainloopFwdSm80ILi4ELi1ELb0EN4cute5tupleIJNS5_1CILi128EEENS7_ILi80EEENS7_ILi64EEEEEELi64ENS_6half_tEfNS_4arch4Sm80ELb0ELb1ELb0ELb1ELb1ELb1ELb1ELb1EEENS1_21CollectiveEpilogueFwdINS6_IJS8_SA_S9_EEENS6_IJNS7_ILi1EEESI_SI_EEESC_SE_Li128ELb1ELb1ELb1ELb0EEENS1_36VarlenDynamicPersistentTileSchedulerILi128ELi80ELi128ELi128ELb1ELb1ELb0ELb1ELb0ELb1EEEEEEEEEvNT_6ParamsE:
[----:B------:R-:W-:Y:S01]  /*0000*/  LDC R1, c[0x0][0x37c] ;  /* 0x0000df00ff017b82 */ /* 0x000fe20000000800 */
[----:B------:R-:W-:Y:S05]  /*0010*/  EXIT ;  /* 0x000000000000794d */ /* 0x000fea0003800000 */
.L_x_14:
        /* <DEDUP_REMOVED lines=14> */
.L_x_32:


//--------------------- .text._ZN7cutlass13device_kernelIN5flash19enable_sm80_to_sm89INS1_16FlashAttnFwdSm80INS1_25CollectiveMainloopFwdSm80ILi4ELi1ELb0EN4cute5tupleIJNS5_1CILi128EEENS7_ILi112EEENS7_ILi64EEEEEELi64ENS_6half_tEfNS_4arch4Sm80ELb1ELb0ELb0ELb0ELb1ELb0ELb1ELb1EEENS1_21CollectiveEpilogueFwdINS6_IJS8_SA_S9_EEENS6_IJNS7_ILi1EEESI_SI_EEESC_SE_Li128ELb0ELb1ELb1ELb0EEENS1_30DynamicPersistentTileSchedulerILi128ELi128ELb1ELb1ELb0EEEEEEEEEvNT_6ParamsE --------------------------
	.section	.text._ZN7cutlass13device_kernelIN5flash19enable_sm80_to_sm89INS1_16FlashAttnFwdSm80INS1_25CollectiveMainloopFwdSm80ILi4ELi1ELb0EN4cute5tupleIJNS5_1CILi128EEENS7_ILi112EEENS7_ILi64EEEEEELi64ENS_6half_tEfNS_4arch4Sm80ELb1ELb0ELb0ELb0ELb1ELb0ELb1ELb1EEENS1_21CollectiveEpilogueFwdINS6_IJS8_SA_S9_EEENS6_IJNS7_ILi1EEESI_SI_EEESC_SE_Li128ELb0ELb1ELb1ELb0EEENS1_30DynamicPersistentTileSchedulerILi128ELi128ELb1ELb1ELb0EEEEEEEEEvNT_6ParamsE,"ax",@progbits
	.align	128
.text._ZN7cutlass13device_kernelIN5flash19enable_sm80_to_sm89INS1_16FlashAttnFwdSm80INS1_25CollectiveMainloopFwdSm80ILi4ELi1ELb0EN4cute5tupleIJNS5_1CILi128EEENS7_ILi112EEENS7_ILi64EEEEEELi64ENS_6half_tEfNS_4arch4Sm80ELb1ELb0ELb0ELb0ELb1ELb0ELb1ELb1EEENS1_21CollectiveEpilogueFwdINS6_IJS8_SA_S9_EEENS6_IJNS7_ILi1EEESI_SI_EEESC_SE_Li128ELb0ELb1ELb1ELb0EEENS1_30DynamicPersistentTileSchedulerILi128ELi128ELb1ELb1ELb0EEEEEEEEEvNT_6ParamsE:
        .type           _ZN7cutlass13device_kernelIN5flash19enable_sm80_to_sm89INS1_16FlashAttnFwdSm80INS1_25CollectiveMainloopFwdSm80ILi4ELi1ELb0EN4cute5tupleIJNS5_1CILi128EEENS7_ILi112EEENS7_ILi64EEEEEELi64ENS_6half_tEfNS_4arch4Sm80ELb1ELb0ELb0ELb0ELb1ELb0ELb1ELb1EEENS1_21CollectiveEpilogueFwdINS6_IJS8_SA_S9_EEENS6_IJNS7_ILi1EEESI_SI_EEESC_SE_Li128ELb0ELb1ELb1ELb0EEENS1_30DynamicPersistentTileSchedulerILi128ELi128ELb1ELb1ELb0EEEEEEEEEvNT_6ParamsE,@function
        .size           _ZN7cutlass13device_kernelIN5flash19enable_sm80_to_sm89INS1_16FlashAttnFwdSm80INS1_25CollectiveMainloopFwdSm80ILi4ELi1ELb0EN4cute5tupleIJNS5_1CILi128EEENS7_ILi112EEENS7_ILi64EEEEEELi64ENS_6half_tEfNS_4arch4Sm80ELb1ELb0ELb0ELb0ELb1ELb0ELb1ELb1EEENS1_21CollectiveEpilogueFwdINS6_IJS8_SA_S9_EEENS6_IJNS7_ILi1EEESI_SI_EEESC_SE_Li128ELb0ELb1ELb1ELb0EEENS1_30DynamicPersistentTileSchedulerILi128ELi128ELb1ELb1ELb0EEEEEEEEEvNT_6ParamsE,(.L_x_33 - _ZN7cutlass13device_kernelIN5flash19enable_sm80_to_sm89INS1_16FlashAttnFwdSm80INS1_25CollectiveMainloopFwdSm80ILi4ELi1ELb0EN4cute5tupleIJNS5_1CILi128EEENS7_ILi112EEENS7_ILi64EEEEEELi64ENS_6half_tEfNS_4arch4Sm80ELb1ELb0ELb0ELb0ELb1ELb0ELb1ELb1EEENS1_21CollectiveEpilogueFwdINS6_IJS8_SA_S9_EEENS6_IJNS7_ILi1EEESI_SI_EEESC_SE_Li128ELb0ELb1ELb1ELb0EEENS1_30DynamicPersistentTileSchedulerILi128ELi128ELb1ELb1ELb0EEEEEEEEEvNT_6ParamsE)
        .other          _ZN7cutlass13device_kernelIN5flash19enable_sm80_to_sm89INS1_16FlashAttnFwdSm80INS1_25CollectiveMainloopFwdSm80ILi4ELi1ELb0EN4cute5tupleIJNS5_1CILi128EEENS7_ILi112EEENS7_ILi64EEEEEELi64ENS_6half_tEfNS_4arch4Sm80ELb1ELb0ELb0ELb0ELb1ELb0ELb1ELb1EEENS1_21CollectiveEpilogueFwdINS6_IJS8_SA_S9_EEENS6_IJNS7_ILi1EEESI_SI_EEESC_SE_Li128ELb0ELb1ELb1ELb0EEENS1_30DynamicPersistentTileSchedulerILi128ELi128ELb1ELb1ELb0EEEEEEEEEvNT_6ParamsE,@"STO_CUDA_ENTRY STV_DEFAULT"
_ZN7cutlass13device_kernelIN5flash19enable_sm80_to_sm89INS1_16FlashAttnFwdSm80INS1_25CollectiveMainloopFwdSm80ILi4ELi1ELb0EN4cute5tupleIJNS5_1CILi128EEENS7_ILi112EEENS7_ILi64EEEEEELi64ENS_6half_tEfNS_4arch4Sm80ELb1ELb0ELb0ELb0ELb1ELb0ELb1ELb1EEENS1_21CollectiveEpilogueFwdINS6_IJS8_SA_S9_EEENS6_IJNS7_ILi1EEESI_SI_EEESC_SE_Li128ELb0ELb1ELb1ELb0EEENS1_30DynamicPersistentTileSchedulerILi128ELi128ELb1ELb1ELb0EEEEEEEEEvNT_6ParamsE:
[----:B------:R-:W-:Y:S01]  /*0000*/  LDC R1, c[0x0][0x37c] ;  /* 0x0000df00ff017b82 */ /* 0x000fe20000000800 */
[----:B------:R-:W-:Y:S05]  /*0010*/  EXIT ;  /* 0x000000000000794d */ /* 0x000fea0003800000 */
.L_x_15:
        /* <DEDUP_REMOVED lines=14> */
.L_x_33:


//--------------------- .text._ZN7cutlass13device_kernelIN5flash19enable_sm80_to_sm89INS1_16FlashAttnFwdSm80INS1_25CollectiveMainloopFwdSm80ILi4ELi1ELb0EN4cute5tupleIJNS5_1CILi128EEENS7_ILi80EEENS7_ILi64EEEEEELi64ENS_6half_tEfNS_4arch4Sm80ELb1ELb0ELb0ELb1ELb1ELb0ELb1ELb1EEENS1_21CollectiveEpilogueFwdINS6_IJS8_SA_S9_EEENS6_IJNS7_ILi1EEESI_SI_EEESC_SE_Li128ELb1ELb1ELb1ELb0EEENS1_36VarlenDynamicPersistentTileSchedulerILi128ELi80ELi128ELi128ELb1ELb1ELb0ELb1ELb1ELb1EEEEEEEEEvNT_6ParamsE --------------------------
	.section	.text._ZN7cutlass13device_kernelIN5flash19enable_sm80_to_sm89INS1_16FlashAttnFwdSm80INS1_25CollectiveMainloopFwdSm80ILi4ELi1ELb0EN4cute5tupleIJNS5_1CILi128EEENS7_ILi80EEENS7_ILi64EEEEEELi64ENS_6half_tEfNS_4arch4Sm80ELb1ELb0ELb0ELb1ELb1ELb0ELb1ELb1EEENS1_21CollectiveEpilogueFwdINS6_IJS8_SA_S9_EEENS6_IJNS7_ILi1EEESI_SI_EEESC_SE_Li128ELb1ELb1ELb1ELb0EEENS1_36VarlenDynamicPersistentTileSchedulerILi128ELi80ELi128ELi128ELb1ELb1ELb0ELb1ELb1ELb1EEEEEEEEEvNT_6ParamsE,"ax",@progbits
	.align	128
.text._ZN7cutlass13device_kernelIN5flash19enable_sm80_to_sm89INS1_16FlashAttnFwdSm80INS1_25CollectiveMainloopFwdSm80ILi4ELi1ELb0EN4cute5tupleIJNS5_1CILi128EEENS7_ILi80EEENS7_ILi64EEEEEELi64ENS_6half_tEfNS_4arch4Sm80ELb1ELb0ELb0ELb1ELb1ELb0ELb1ELb1EEENS1_21CollectiveEpilogueFwdINS6_IJS8_SA_S9_EEENS6_IJNS7_ILi1EEESI_SI_EEESC_SE_Li128ELb1ELb1ELb1ELb0EEENS1_36VarlenDynamicPersistentTileSchedulerILi128ELi80ELi128ELi128ELb1ELb1ELb0ELb1ELb1ELb1EEEEEEEEEvNT_6ParamsE:
        .type           _ZN7cutlass13device_kernelIN5flash19enable_sm80_to_sm89INS1_16FlashAttnFwdSm80INS1_25CollectiveMainloopFwdSm80ILi4ELi1ELb0EN4cute5tupleIJNS5_1CILi128EEENS7_ILi80EEENS7_ILi64EEEEEELi64ENS_6half_tEfNS_4arch4Sm80ELb1ELb0ELb0ELb1ELb1ELb0ELb1ELb1EEENS1_21CollectiveEpilogueFwdINS6_IJS8_SA_S9_EEENS6_IJNS7_ILi1EEESI_SI_EEESC_SE_Li128ELb1ELb1ELb1ELb0EEENS1_36VarlenDynamicPersistentTileSchedulerILi128ELi80ELi128ELi128ELb1ELb1ELb0ELb1ELb1ELb1EEEEEEEEEvNT_6ParamsE,@function
        .size           _ZN7cutlass13device_kernelIN5flash19enable_sm80_to_sm89INS1_16FlashAttnFwdSm80INS1_25CollectiveMainloopFwdSm80ILi4ELi1ELb0EN4cute5tupleIJNS5_1CILi128EEENS7_ILi80EEENS7_ILi64EEEEEELi64ENS_6half_tEfNS_4arch4Sm80ELb1ELb0ELb0ELb1ELb1ELb0ELb1ELb1EEENS1_21CollectiveEpilogueFwdINS6_IJS8_SA_S9_EEENS6_IJNS7_ILi1EEESI_SI_EEESC_SE_Li128ELb1ELb1ELb1ELb0EEENS1_36VarlenDynamicPersistentTileSchedulerILi128ELi80ELi128ELi128ELb1ELb1ELb0ELb1ELb1ELb1EEEEEEEEEvNT_6ParamsE,(.L_x_34 - _ZN7cutlass13device_kernelIN5flash19enable_sm80_to_sm89INS1_16FlashAttnFwdSm80INS1_25CollectiveMainloopFwdSm80ILi4ELi1ELb0EN4cute5tupleIJNS5_1CILi128EEENS7_ILi80EEENS7_ILi64EEEEEELi64ENS_6half_tEfNS_4arch4Sm80ELb1ELb0ELb0ELb1ELb1ELb0ELb1ELb1EEENS1_21CollectiveEpilogueFwdINS6_IJS8_SA_S9_EEENS6_IJNS7_ILi1EEESI_SI_EEESC_SE_Li128ELb1ELb1ELb1ELb0EEENS1_36VarlenDynamicPersistentTileSchedulerILi128ELi80ELi128ELi128ELb1ELb1ELb0ELb1ELb1ELb1EEEEEEEEEvNT_6ParamsE)
        .other          _ZN7cutlass13device_kernelIN5flash19enable_sm80_to_sm89INS1_16FlashAttnFwdSm80INS1_25CollectiveMainloopFwdSm80ILi4ELi1ELb0EN4cute5tupleIJNS5_1CILi128EEENS7_ILi80EEENS7_ILi64EEEEEELi64ENS_6half_tEfNS_4arch4Sm80ELb1ELb0ELb0ELb1ELb1ELb0ELb1ELb1EEENS1_21CollectiveEpilogueFwdINS6_IJS8_SA_S9_EEENS6_IJNS7_ILi1EEESI_SI_EEESC_SE_Li128ELb1ELb1ELb1ELb0EEENS1_36VarlenDynamicPersistentTileSchedulerILi128ELi80ELi128ELi128ELb1ELb1ELb0ELb1ELb1ELb1EEEEEEEEEvNT_6ParamsE,@"STO_CUDA_ENTRY STV_DEFAULT"
_ZN7cutlass13device_kernelIN5flash19enable_sm80_to_sm89INS1_16FlashAttnFwdSm80INS1_25CollectiveMainloopFwdSm80ILi4ELi1ELb0EN4cute5tupleIJNS5_1CILi128EEENS7_ILi80EEENS7_ILi64EEEEEELi64ENS_6half_tEfNS_4arch4Sm80ELb1ELb0ELb0ELb1ELb1ELb0ELb1ELb1EEENS1_21CollectiveEpilogueFwdINS6_IJS8_SA_S9_EEENS6_IJNS7_ILi1EEESI_SI_EEESC_SE_Li128ELb1ELb1ELb1ELb0EEENS1_36VarlenDynamicPersistentTileSchedulerILi128ELi80ELi128ELi128ELb1ELb1ELb0ELb1ELb1ELb1EEEEEEEEEvNT_6ParamsE:
[----:B------:R-:W-:Y:S01]  /*0000*/  LDC R1, c[0x0][0x37c] ;  /* 0x0000df00ff017b82 */ /* 0x000fe20000000800 */
[----:B------:R-:W-:Y:S05]  /*0010*/  EXIT ;  /* 0x000000000000794d */ /* 0x000fea0003800000 */
.L_x_16:
        /* <DEDUP_REMOVED lines=14> */
.L_x_34:


//--------------------- .text._ZN7cutlass13device_kernelIN5flash19enable_sm80_to_sm89INS1_16FlashAttnFwdSm80INS1_25CollectiveMainloopFwdSm80ILi4ELi1ELb0EN4cute5tupleIJNS5_1CILi128EEENS7_ILi80EEENS7_ILi64EEEEEELi64ENS_6half_tEfNS_4arch4Sm80ELb1ELb0ELb0ELb1ELb1ELb1ELb1ELb1EEENS1_21CollectiveEpilogueFwdINS6_IJS8_SA_S9_EEENS6_IJNS7_ILi1EEESI_SI_EEESC_SE_Li128ELb1ELb1ELb1ELb0EEENS1_36VarlenDynamicPersistentTileSchedulerILi128ELi80ELi128ELi128ELb1ELb1ELb0ELb1ELb1ELb1EEEEEEEEEvNT_6ParamsE --------------------------
	.section	.text._ZN7cutlass13device_kernelIN5flash19enable_sm80_to_sm89INS1_16FlashAttnFwdSm80INS1_25CollectiveMainloopFwdSm80ILi4ELi1ELb0EN4cute5tupleIJNS5_1CILi128EEENS7_ILi80EEENS7_ILi64EEEEEELi64ENS_6half_tEfNS_4arch4Sm80ELb1ELb0ELb0ELb1ELb1ELb1ELb1ELb1EEENS1_21CollectiveEpilogueFwdINS6_IJS8_SA_S9_EEENS6_IJNS7_ILi1EEESI_SI_EEESC_SE_Li128ELb1ELb1ELb1ELb0EEENS1_36VarlenDynamicPersistentTileSchedulerILi128ELi80ELi128ELi128ELb1ELb1ELb0ELb1ELb1ELb1EEEEEEEEEvNT_6ParamsE,"ax",@progbits
	.align	128
.text._ZN7cutlass13device_kernelIN5flash19enable_sm80_to_sm89INS1_16FlashAttnFwdSm80INS1_25CollectiveMainloopFwdSm80ILi4ELi1ELb0EN4cute5tupleIJNS5_1CILi128EEENS7_ILi80EEENS7_ILi64EEEEEELi64ENS_6half_tEfNS_4arch4Sm80ELb1ELb0ELb0ELb1ELb1ELb1ELb1ELb1EEENS1_21CollectiveEpilogueFwdINS6_IJS8_SA_S9_EEENS6_IJNS7_ILi1EEESI_SI_EEESC_SE_Li128ELb1ELb1ELb1ELb0EEENS1_36VarlenDynamicPersistentTileSchedulerILi128ELi80ELi128ELi128ELb1ELb1ELb0ELb1ELb1ELb1EEEEEEEEEvNT_6ParamsE:
        .type           _ZN7cutlass13device_kernelIN5flash19enable_sm80_to_sm89INS1_16FlashAttnFwdSm80INS1_25CollectiveMainloopFwdSm80ILi4ELi1ELb0EN4cute5tupleIJNS5_1CILi128EEENS7_ILi80EEENS7_ILi64EEEEEELi64ENS_6half_tEfNS_4arch4Sm80ELb1ELb0ELb0ELb1ELb1ELb1ELb1ELb1EEENS1_21CollectiveEpilogueFwdINS6_IJS8_SA_S9_EEENS6_IJNS7_ILi1EEESI_SI_EEESC_SE_Li128ELb1ELb1ELb1ELb0EEENS1_36VarlenDynamicPersistentTileSchedulerILi128ELi80ELi128ELi128ELb1ELb1ELb0ELb1ELb1ELb1EEEEEEEEEvNT_6ParamsE,@function
        .size           _ZN7cutlass13device_kernelIN5flash19enable_sm80_to_sm89INS1_16FlashAttnFwdSm80INS1_25CollectiveMainloopFwdSm80ILi4ELi1ELb0EN4cute5tupleIJNS5_1CILi128EEENS7_ILi80EEENS7_ILi64EEEEEELi64ENS_6half_tEfNS_4arch4Sm80ELb1ELb0ELb0ELb1ELb1ELb1ELb1ELb1EEENS1_21CollectiveEpilogueFwdINS6_IJS8_SA_S9_EEENS6_IJNS7_ILi1EEESI_SI_EEESC_SE_Li128ELb1ELb1ELb1ELb0EEENS1_36VarlenDynamicPersistentTileSchedulerILi128ELi80ELi128ELi128ELb1ELb1ELb0ELb1ELb1ELb1EEEEEEEEEvNT_6ParamsE,(.L_x_35 - _ZN7cutlass13device_kernelIN5flash19enable_sm80_to_sm89INS1_16FlashAttnFwdSm80INS1_25CollectiveMainloopFwdSm80ILi4ELi1ELb0EN4cute5tupleIJNS5_1CILi128EEENS7_ILi80EEENS7_ILi64EEEEEELi64ENS_6half_tEfNS_4arch4Sm80ELb1ELb0ELb0ELb1ELb1ELb1ELb1ELb1EEENS1_21CollectiveEpilogueFwdINS6_IJS8_SA_S9_EEENS6_IJNS7_ILi1EEESI_SI_EEESC_SE_Li128ELb1ELb1ELb1ELb0EEENS1_36VarlenDynamicPersistentTileSchedulerILi128ELi80ELi128ELi128ELb1ELb1ELb0ELb1ELb1ELb1EEEEEEEEEvNT_6ParamsE)
        .other          _ZN7cutlass13device_kernelIN5flash19enable_sm80_to_sm89INS1_16FlashAttnFwdSm80INS1_25CollectiveMainloopFwdSm80ILi4ELi1ELb0EN4cute5tupleIJNS5_1CILi128EEENS7_ILi80EEENS7_ILi64EEEEEELi64ENS_6half_tEfNS_4arch4Sm80ELb1ELb0ELb0ELb1ELb1ELb1ELb1ELb1EEENS1_21CollectiveEpilogueFwdINS6_IJS8_SA_S9_EEENS6_IJNS7_ILi1EEESI_SI_EEESC_SE_Li128ELb1ELb1ELb1ELb0EEENS1_36VarlenDynamicPersistentTileSchedulerILi128ELi80ELi128ELi128ELb1ELb1ELb0ELb1ELb1ELb1EEEEEEEEEvNT_6ParamsE,@"STO_CUDA_ENTRY STV_DEFAULT"
_ZN7cutlass13device_kernelIN5flash19enable_sm80_to_sm89INS1_16FlashAttnFwdSm80INS1_25CollectiveMainloopFwdSm80ILi4ELi1ELb0EN4cute5tupleIJNS5_1CILi128EEENS7_ILi80EEENS7_ILi64EEEEEELi64ENS_6half_tEfNS_4arch4Sm80ELb1ELb0ELb0ELb1ELb1ELb1ELb1ELb1EEENS1_21CollectiveEpilogueFwdINS6_IJS8_SA_S9_EEENS6_IJNS7_ILi1EEESI_SI_EEESC_SE_Li128ELb1ELb1ELb1ELb0EEENS1_36VarlenDynamicPersistentTileSchedulerILi128ELi80ELi128ELi128ELb1ELb1ELb0ELb1ELb1ELb1EEEEEEEEEvNT_6ParamsE:
[----:B------:R-:W-:Y:S01]  /*0000*/  LDC R1, c[0x0][0x37c] ;  /* 0x0000df00ff017b82 */ /* 0x000fe20000000800 */
[----:B------:R-:W-:Y:S05]  /*0010*/  EXIT ;  /* 0x000000000000794d */ /* 0x000fea0003800000 */
.L_x_17:
        /* <DEDUP_REMOVED lines=14> */
.L_x_35:


//--------------------- .nv.shared.reserved.0     --------------------------
	.section	.nv.shared.reserved.0,"aw",@nobits
	.weak		__nv_reservedSMEM_offset_0_alias
	.size		__nv_reservedSMEM_offset_0_alias, 0, 64
	.other		__nv_reservedSMEM_offset_0_alias,@"STO_CUDA_RESERVED_SHARED STV_DEFAULT"
__nv_reservedSMEM_offset_0_alias:
	.zero		0
	.zero		64


//--------------------- .nv.global                --------------------------
	.section	.nv.global,"aw",@nobits
.nv.global:
	.type		_ZN88_INTERNAL_2b931cf9_52_flash_fwd_hdim64_fp16_paged_split_softcapall_sm80_cu_744032ad_34904cute1_E,@object
	.size		_ZN88_INTERNAL_2b931cf9_52_flash_fwd_hdim64_fp16_paged_split_softcapall_sm80_cu_744032ad_34904cute1_E,(_ZN88_INTERNAL_2b931cf9_52_flash_fwd_hdim64_fp16_paged_split_softcapall_sm80_cu_744032ad_34904cuda3std3__45__cpo6cbeginE - _ZN88_INTERNAL_2b931cf9_52_flash_fwd_hdim64_fp16_paged_split_softcapall_sm80_cu_744032ad_34904cute1_E)
_ZN88_INTERNAL_2b931cf9_52_flash_fwd_hdim64_fp16_paged_split_softcapall_sm80_cu_744032ad_34904cute1_E:
	.zero		1
	.type		_ZN88_INTERNAL_2b931cf9_52_flash_fwd_hdim64_fp16_paged_split_softcapall_sm80_cu_744032ad_34904cuda3std3__45__cpo6cbeginE,@object
	.size		_ZN88_INTERNAL_2b931cf9_52_flash_fwd_hdim64_fp16_paged_split_softcapall_sm80_cu_744032ad_34904cuda3std3__45__cpo6cbeginE,(_ZN88_INTERNAL_2b931cf9_52_flash_fwd_hdim64_fp16_paged_split_softcapall_sm80_cu_744032ad_34904cuda3std3__48in_placeE - _ZN88_INTERNAL_2b931cf9_52_flash_fwd_hdim64_fp16_paged_split_softcapall_sm80_cu_744032ad_34904cuda3std3__45__cpo6cbeginE)
_ZN88_INTERNAL_2b931cf9_52_flash_fwd_hdim64_fp16_paged_split_softcapall_sm80_cu_744032ad_34904cuda3std3__45__cpo6cbeginE:
	.zero		1
	.type		_ZN88_INTERNAL_2b931cf9_52_flash_fwd_hdim64_fp16_paged_split_softcapall_sm80_cu_744032ad_34904cuda3std3__48in_placeE,@object
	.size		_ZN88_INTERNAL_2b931cf9_52_flash_fwd_hdim64_fp16_paged_split_softcapall_sm80_cu_744032ad_34904cuda3std3__48in_placeE,(_ZN88_INTERNAL_2b931cf9_52_flash_fwd_hdim64_fp16_paged_split_softcapall_sm80_cu_744032ad_34904cuda3std6ranges3__45__cpo9iter_moveE - _ZN88_INTERNAL_2b931cf9_52_flash_fwd_hdim64_fp16_paged_split_softcapall_sm80_cu_744032ad_34904cuda3std3__48in_placeE)
_ZN88_INTERNAL_2b931cf9_52_flash_fwd_hdim64_fp16_paged_split_softcapall_sm80_cu_744032ad_34904cuda3std3__48in_placeE:
	.zero		1
	.type		_ZN88_INTERNAL_2b931cf9_52_flash_fwd_hdim64_fp16_paged_split_softcapall_sm80_cu_744032ad_34904cuda3std6ranges3__45__cpo9iter_moveE,@object
	.size		_ZN88_INTERNAL_2b931cf9_52_flash_fwd_hdim64_fp16_paged_split_softcapall_sm80_cu_744032ad_34904cuda3std6ranges3__45__cpo9iter_moveE,(_ZN88_INTERNAL_2b931cf9_52_flash_fwd_hdim64_fp16_paged_split_softcapall_sm80_cu_744032ad_34904cuda3std3__45__cpo5beginE - _ZN88_INTERNAL_2b931cf9_52_flash_fwd_hdim64_fp16_paged_split_softcapall_sm80_cu_744032ad_34904cuda3std6ranges3__45__cpo9iter_moveE)
_ZN88_INTERNAL_2b931cf9_52_flash_fwd_hdim64_fp16_paged_split_softcapall_sm80_cu_744032ad_34904cuda3std6ranges3__45__cpo9iter_moveE:
	.zero		1
	.type		_ZN88_INTERNAL_2b931cf9_52_flash_fwd_hdim64_fp16_paged_split_softcapall_sm80_cu_744032ad_34904cuda3std3__45__cpo5beginE,@object
	.size		_ZN88_INTERNAL_2b931cf9_52_flash_fwd_hdim64_fp16_paged_split_softcapall_sm80_cu_744032ad_34904cuda3std3__45__cpo5beginE,(_ZN88_INTERNAL_2b931cf9_52_flash_fwd_hdim64_fp16_paged_split_softcapall_sm80_cu_744032ad_34904cuda3std3__490_GLOBAL__N__2b931cf9_52_flash_fwd_hdim64_fp16_paged_split_softcapall_sm80_cu_744032ad_34906ignoreE - _ZN88_INTERNAL_2b931cf9_52_flash_fwd_hdim64_fp16_paged_split_softcapall_sm80_cu_744032ad_34904cuda3std3__45__cpo5beginE)
_ZN88_INTERNAL_2b931cf9_52_flash_fwd_hdim64_fp16_paged_split_softcapall_sm80_cu_744032ad_34904cuda3std3__45__cpo5beginE:
	.zero		1
	.type		_ZN88_INTERNAL_2b931cf9_52_flash_fwd_hdim64_fp16_paged_split_softcapall_sm80_cu_744032ad_34904cuda3std3__490_GLOBAL__N__2b931cf9_52_flash_fwd_hdim64_fp16_paged_split_softcapall_sm80_cu_744032ad_34906ignoreE,@object
	.size		_ZN88_INTERNAL_2b931cf9_52_flash_fwd_hdim64_fp16_paged_split_softcapall_sm80_cu_744032ad_34904cuda3std3__490_GLOBAL__N__2b931cf9_52_flash_fwd_hdim64_fp16_paged_split_softcapall_sm80_cu_744032ad_34906ignoreE,(_ZN88_INTERNAL_2b931cf9_52_flash_fwd_hdim64_fp16_paged_split_softcapall_sm80_cu_744032ad_34904cute7productE - _ZN88_INTERNAL_2b931cf9_52_flash_fwd_hdim64_fp16_paged_split_softcapall_sm80_cu_744032ad_34904cuda3std3__490_GLOBAL__N__2b931cf9_52_flash_fwd_hdim64_fp16_paged_split_softcapall_sm80_cu_744032ad_34906ignoreE)
_ZN88_INTERNAL_2b931cf9_52_flash_fwd_hdim64_fp16_paged_split_softcapall_sm80_cu_744032ad_34904cuda3std3__490_GLOBAL__N__2b931cf9_52_flash_fwd_hdim64_fp16_paged_split_softcapall_sm80_cu_744032ad_34906ignoreE:
	.zero		1
	.type		_ZN88_INTERNAL_2b931cf9_52_flash_fwd_hdim64_fp16_paged_split_softcapall_sm80_cu_744032ad_34904cute7productE,@object
	.size		_ZN88_INTERNAL_2b931cf9_52_flash_fwd_hdim64_fp16_paged_split_softcapall_sm80_cu_744032ad_34904cute7productE,(_ZN88_INTERNAL_2b931cf9_52_flash_fwd_hdim64_fp16_paged_split_softcapall_sm80_cu_744032ad_34904cuda3std3__45__cpo3endE - _ZN88_INTERNAL_2b931cf9_52_flash_fwd_hdim64_fp16_paged_split_softcapall_sm80_cu_744032ad_34904cute7productE)
_ZN88_INTERNAL_2b931cf9_52_flash_fwd_hdim64_fp16_paged_split_softcapall_sm80_cu_744032ad_34904cute7productE:
	.zero		1
	.type		_ZN88_INTERNAL_2b931cf9_52_flash_fwd_hdim64_fp16_paged_split_softcapall_sm80_cu_744032ad_34904cuda3std3__45__cpo3endE,@object
	.size		_ZN88_INTERNAL_2b931cf9_52_flash_fwd_hdim64_fp16_paged_split_softcapall_sm80_cu_744032ad_34904cuda3std3__45__cpo3endE,(_ZN88_INTERNAL_2b931cf9_52_flash_fwd_hdim64_fp16_paged_split_softcapall_sm80_cu_744032ad_34904cuda3std3__419piecewise_constructE - _ZN88_INTERNAL_2b931cf9_52_flash_fwd_hdim64_fp16_paged_split_softcapall_sm80_cu_744032ad_34904cuda3std3__45__cpo3endE)
_ZN88_INTERNAL_2b931cf9_52_flash_fwd_hdim64_fp16_paged_split_softcapall_sm80_cu_744032ad_34904cuda3std3__45__cpo3endE:
	.zero		1
	.type		_ZN88_INTERNAL_2b931cf9_52_flash_fwd_hdim64_fp16_paged_split_softcapall_sm80_cu_744032ad_34904cuda3std3__419piecewise_constructE,@object
	.size		_ZN88_INTERNAL_2b931cf9_52_flash_fwd_hdim64_fp16_paged_split_softcapall_sm80_cu_744032ad_34904cuda3std3__419piecewise_constructE,(_ZN88_INTERNAL_2b931cf9_52_flash_fwd_hdim64_fp16_paged_split_softcapall_sm80_cu_744032ad_34904cuda3std3__45__cpo4cendE - _ZN88_INTERNAL_2b931cf9_52_flash_fwd_hdim64_fp16_paged_split_softcapall_sm80_cu_744032ad_34904cuda3std3__419piecewise_constructE)
_ZN88_INTERNAL_2b931cf9_52_flash_fwd_hdim64_fp16_paged_split_softcapall_sm80_cu_744032ad_34904cuda3std3__419piecewise_constructE:
	.zero		1
	.type		_ZN88_INTERNAL_2b931cf9_52_flash_fwd_hdim64_fp16_paged_split_softcapall_sm80_cu_744032ad_34904cuda3std3__45__cpo4cendE,@object
	.size		_ZN88_INTERNAL_2b931cf9_52_flash_fwd_hdim64_fp16_paged_split_softcapall_sm80_cu_744032ad_34904cuda3std3__45__cpo4cendE,(_ZN88_INTERNAL_2b931cf9_52_flash_fwd_hdim64_fp16_paged_split_softcapall_sm80_cu_744032ad_34904cuda3std6ranges3__45__cpo4swapE - _ZN88_INTERNAL_2b931cf9_52_flash_fwd_hdim64_fp16_paged_split_softcapall_sm80_cu_744032ad_34904cuda3std3__45__cpo4cendE)
_ZN88_INTERNAL_2b931cf9_52_flash_fwd_hdim64_fp16_paged_split_softcapall_sm80_cu_744032ad_34904cuda3std3__45__cpo4cendE:
	.zero		1
	.type		_ZN88_INTERNAL_2b931cf9_52_flash_fwd_hdim64_fp16_paged_split_softcapall_sm80_cu_744032ad_34904cuda3std6ranges3__45__cpo4swapE,@object
	.size		_ZN88_INTERNAL_2b931cf9_52_flash_fwd_hdim64_fp16_paged_split_softcapall_sm80_cu_744032ad_34904cuda3std6ranges3__45__cpo4swapE,(.L_7 - _ZN88_INTERNAL_2b931cf9_52_flash_fwd_hdim64_fp16_paged_split_softcapall_sm80_cu_744032ad_34904cuda3std6ranges3__45__cpo4swapE)
_ZN88_INTERNAL_2b931cf9_52_flash_fwd_hdim64_fp16_paged_split_softcapall_sm80_cu_744032ad_34904cuda3std6ranges3__45__cpo4swapE:
	.zero		1
.L_7:


//--------------------- .nv.constant0._ZN7cutlass13device_kernelIN5flash19enable_sm80_to_sm89INS1_16FlashAttnFwdSm80INS1_25CollectiveMainloopFwdSm80ILi4ELi1ELb0EN4cute5tupleIJNS5_1CILi128EEENS7_ILi112EEENS7_ILi64EEEEEELi64ENS_6half_tEfNS_4arch4Sm80ELb0ELb0ELb1ELb0ELb1ELb0ELb1ELb1EEENS1_21CollectiveEpilogueFwdINS6_IJS8_SA_S9_EEENS6_IJNS7_ILi1EEESI_SI_EEESC_SE_Li128ELb0ELb1ELb1ELb0EEENS1_19SingleTileSchedulerILb0ELb1ELb1ELi128EEEEEEEEEvNT_6ParamsE --------------------------
	.section	.nv.constant0._ZN7cutlass13device_kernelIN5flash19enable_sm80_to_sm89INS1_16FlashAttnFwdSm80INS1_25CollectiveMainloopFwdSm80ILi4ELi1ELb0EN4cute5tupleIJNS5_1CILi128EEENS7_ILi112EEENS7_ILi64EEEEEELi64ENS_6half_tEfNS_4arch4Sm80ELb0ELb0ELb1ELb0ELb1ELb0ELb1ELb1EEENS1_21CollectiveEpilogueFwdINS6_IJS8_SA_S9_EEENS6_IJNS7_ILi1EEESI_SI_EEESC_SE_Li128ELb0ELb1ELb1ELb0EEENS1_19SingleTileSchedulerILb0ELb1ELb1ELi128EEEEEEEEEvNT_6ParamsE,"a",@progbits
	.sectionflags	@""
	.align	4
.nv.constant0._ZN7cutlass13device_kernelIN5flash19enable_sm80_to_sm89INS1_16FlashAttnFwdSm80INS1_25CollectiveMainloopFwdSm80ILi4ELi1ELb0EN4cute5tupleIJNS5_1CILi128EEENS7_ILi112EEENS7_ILi64EEEEEELi64ENS_6half_tEfNS_4arch4Sm80ELb0ELb0ELb1ELb0ELb1ELb0ELb1ELb1EEENS1_21CollectiveEpilogueFwdINS6_IJS8_SA_S9_EEENS6_IJNS7_ILi1EEESI_SI_EEESC_SE_Li128ELb0ELb1ELb1ELb0EEENS1_19SingleTileSchedulerILb0ELb1ELb1ELi128EEEEEEEEEvNT_6ParamsE:
	.zero		1944


//--------------------- .nv.constant0._ZN7cutlass13device_kernelIN5flash19enable_sm80_to_sm89INS1_16FlashAttnFwdSm80INS1_25CollectiveMainloopFwdSm80ILi4ELi1ELb0EN4cute5tupleIJNS5_1CILi128EEENS7_ILi80EEENS7_ILi64EEEEEELi64ENS_6half_tEfNS_4arch4Sm80ELb0ELb0ELb1ELb1ELb1ELb0ELb1ELb1EEENS1_21CollectiveEpilogueFwdINS6_IJS8_SA_S9_EEENS6_IJNS7_ILi1EEESI_SI_EEESC_SE_Li128ELb1ELb1ELb1ELb0EEENS1_36VarlenDynamicPersistentTileSchedulerILi128ELi80ELi128ELi128ELb1ELb1ELb0ELb0ELb1ELb1EEEEEEEEEvNT_6ParamsE --------------------------
	.section	.nv.constant0._ZN7cutlass13device_kernelIN5flash19enable_sm80_to_sm89INS1_16FlashAttnFwdSm80INS1_25CollectiveMainloopFwdSm80ILi4ELi1ELb0EN4cute5tupleIJNS5_1CILi128EEENS7_ILi80EEENS7_ILi64EEEEEELi64ENS_6half_tEfNS_4arch4Sm80ELb0ELb0ELb1ELb1ELb1ELb0ELb1ELb1EEENS1_21CollectiveEpilogueFwdINS6_IJS8_SA_S9_EEENS6_IJNS7_ILi1EEESI_SI_EEESC_SE_Li128ELb1ELb1ELb1ELb0EEENS1_36VarlenDynamicPersistentTileSchedulerILi128ELi80ELi128ELi128ELb1ELb1ELb0ELb0ELb1ELb1EEEEEEEEEvNT_6ParamsE,"a",@progbits
	.sectionflags	@""
	.align	4
.nv.constant0._ZN7cutlass13device_kernelIN5flash19enable_sm80_to_sm89INS1_16FlashAttnFwdSm80INS1_25CollectiveMainloopFwdSm80ILi4ELi1ELb0EN4cute5tupleIJNS5_1CILi128EEENS7_ILi80EEENS7_ILi64EEEEEELi64ENS_6half_tEfNS_4arch4Sm80ELb0ELb0ELb1ELb1ELb1ELb0ELb1ELb1EEENS1_21CollectiveEpilogueFwdINS6_IJS8_SA_S9_EEENS6_IJNS7_ILi1EEESI_SI_EEESC_SE_Li128ELb1ELb1ELb1ELb0EEENS1_36VarlenDynamicPersistentTileSchedulerILi128ELi80ELi128ELi128ELb1ELb1ELb0ELb0ELb1ELb1EEEEEEEEEvNT_6ParamsE:
	.zero		1976


//--------------------- .nv.constant0._ZN7cutlass13device_kernelIN5flash19enable_sm80_to_sm89INS1_16FlashAttnFwdSm80INS1_25CollectiveMainloopFwdSm80ILi4ELi1ELb0EN4cute5tupleIJNS5_1CILi128EEENS7_ILi80EEENS7_ILi64EEEEEELi64ENS_6half_tEfNS_4arch4Sm80ELb0ELb0ELb1ELb1ELb1ELb1ELb1ELb1EEENS1_21CollectiveEpilogueFwdINS6_IJS8_SA_S9_EEENS6_IJNS7_ILi1EEESI_SI_EEESC_SE_Li128ELb1ELb1ELb1ELb0EEENS1_36VarlenDynamicPersistentTileSchedulerILi128ELi80ELi128ELi128ELb1ELb1ELb0ELb0ELb1ELb1EEEEEEEEEvNT_6ParamsE --------------------------
	.section	.nv.constant0._ZN7cutlass13device_kernelIN5flash19enable_sm80_to_sm89INS1_16FlashAttnFwdSm80INS1_25CollectiveMainloopFwdSm80ILi4ELi1ELb0EN4cute5tupleIJNS5_1CILi128EEENS7_ILi80EEENS7_ILi64EEEEEELi64ENS_6half_tEfNS_4arch4Sm80ELb0ELb0ELb1ELb1ELb1ELb1ELb1ELb1EEENS1_21CollectiveEpilogueFwdINS6_IJS8_SA_S9_EEENS6_IJNS7_ILi1EEESI_SI_EEESC_SE_Li128ELb1ELb1ELb1ELb0EEENS1_36VarlenDynamicPersistentTileSchedulerILi128ELi80ELi128ELi128ELb1ELb1ELb0ELb0ELb1ELb1EEEEEEEEEvNT_6ParamsE,"a",@progbits
	.sectionflags	@""
	.align	4
.nv.constant0._ZN7cutlass13device_kernelIN5flash19enable_sm80_to_sm89INS1_16FlashAttnFwdSm80INS1_25CollectiveMainloopFwdSm80ILi4ELi1ELb0EN4cute5tupleIJNS5_1CILi128EEENS7_ILi80EEENS7_ILi64EEEEEELi64ENS_6half_tEfNS_4arch4Sm80ELb0ELb0ELb1ELb1ELb1ELb1ELb1ELb1EEENS1_21CollectiveEpilogueFwdINS6_IJS8_SA_S9_EEENS6_IJNS7_ILi1EEESI_SI_EEESC_SE_Li128ELb1ELb1ELb1ELb0EEENS1_36VarlenDynamicPersistentTileSchedulerILi128ELi80ELi128ELi128ELb1ELb1ELb0ELb0ELb1ELb1EEEEEEEEEvNT_6ParamsE:
	.zero		1976


//--------------------- .nv.constant0._ZN7cutlass13device_kernelIN5flash19enable_sm80_to_sm89INS1_16FlashAttnFwdSm80INS1_25CollectiveMainloopFwdSm80ILi4ELi1ELb0EN4cute5tupleIJNS5_1CILi128EEENS7_ILi96EEENS7_ILi64EEEEEELi64ENS_6half_tEfNS_4arch4Sm80ELb0ELb1ELb1ELb0ELb1ELb0ELb1ELb1EEENS1_21CollectiveEpilogueFwdINS6_IJS8_SA_S9_EEENS6_IJNS7_ILi1EEESI_SI_EEESC_SE_Li128ELb0ELb1ELb1ELb0EEENS1_19SingleTileSchedulerILb0ELb1ELb1ELi128EEEEEEEEEvNT_6ParamsE --------------------------
	.section	.nv.constant0._ZN7cutlass13device_kernelIN5flash19enable_sm80_to_sm89INS1_16FlashAttnFwdSm80INS1_25CollectiveMainloopFwdSm80ILi4ELi1ELb0EN4cute5tupleIJNS5_1CILi128EEENS7_ILi96EEENS7_ILi64EEEEEELi64ENS_6half_tEfNS_4arch4Sm80ELb0ELb1ELb1ELb0ELb1ELb0ELb1ELb1EEENS1_21CollectiveEpilogueFwdINS6_IJS8_SA_S9_EEENS6_IJNS7_ILi1EEESI_SI_EEESC_SE_Li128ELb0ELb1ELb1ELb0EEENS1_19SingleTileSchedulerILb0ELb1ELb1ELi128EEEEEEEEEvNT_6ParamsE,"a",@progbits
	.sectionflags	@""
	.align	4
.nv.constant0._ZN7cutlass13device_kernelIN5flash19enable_sm80_to_sm89INS1_16FlashAttnFwdSm80INS1_25CollectiveMainloopFwdSm80ILi4ELi1ELb0EN4cute5tupleIJNS5_1CILi128EEENS7_ILi96EEENS7_ILi64EEEEEELi64ENS_6half_tEfNS_4arch4Sm80ELb0ELb1ELb1ELb0ELb1ELb0ELb1ELb1EEENS1_21CollectiveEpilogueFwdINS6_IJS8_SA_S9_EEENS6_IJNS7_ILi1EEESI_SI_EEESC_SE_Li128ELb0ELb1ELb1ELb0EEENS1_19SingleTileSchedulerILb0ELb1ELb1ELi128EEEEEEEEEvNT_6ParamsE:
	.zero		1944


//--------------------- .nv.constant0._ZN7cutlass13device_kernelIN5flash19enable_sm80_to_sm89INS1_16FlashAttnFwdSm80INS1_25CollectiveMainloopFwdSm80ILi4ELi1ELb0EN4cute5tupleIJNS5_1CILi128EEENS7_ILi80EEENS7_ILi64EEEEEELi64ENS_6half_tEfNS_4arch4Sm80ELb0ELb1ELb1ELb1ELb1ELb0ELb1ELb1EEENS1_21CollectiveEpilogueFwdINS6_IJS8_SA_S9_EEENS6_IJNS7_ILi1EEESI_SI_EEESC_SE_Li128ELb1ELb1ELb1ELb0EEENS1_36VarlenDynamicPersistentTileSchedulerILi128ELi80ELi128ELi128ELb1ELb1ELb0ELb1ELb0ELb1EEEEEEEEEvNT_6ParamsE --------------------------
	.section	.nv.constant0._ZN7cutlass13device_kernelIN5flash19enable_sm80_to_sm89INS1_16FlashAttnFwdSm80INS1_25CollectiveMainloopFwdSm80ILi4ELi1ELb0EN4cute5tupleIJNS5_1CILi128EEENS7_ILi80EEENS7_ILi64EEEEEELi64ENS_6half_tEfNS_4arch4Sm80ELb0ELb1ELb1ELb1ELb1ELb0ELb1ELb1EEENS1_21CollectiveEpilogueFwdINS6_IJS8_SA_S9_EEENS6_IJNS7_ILi1EEESI_SI_EEESC_SE_Li128ELb1ELb1ELb1ELb0EEENS1_36VarlenDynamicPersistentTileSchedulerILi128ELi80ELi128ELi128ELb1ELb1ELb0ELb1ELb0ELb1EEEEEEEEEvNT_6ParamsE,"a",@progbits
	.sectionflags	@""
	.align	4
.nv.constant0._ZN7cutlass13device_kernelIN5flash19enable_sm80_to_sm89INS1_16FlashAttnFwdSm80INS1_25CollectiveMainloopFwdSm80ILi4ELi1ELb0EN4cute5tupleIJNS5_1CILi128EEENS7_ILi80EEENS7_ILi64EEEEEELi64ENS_6half_tEfNS_4arch4Sm80ELb0ELb1ELb1ELb1ELb1ELb0ELb1ELb1EEENS1_21CollectiveEpilogueFwdINS6_IJS8_SA_S9_EEENS6_IJNS7_ILi1EEESI_SI_EEESC_SE_Li128ELb1ELb1ELb1ELb0EEENS1_36VarlenDynamicPersistentTileSchedulerILi128ELi80ELi128ELi128ELb1ELb1ELb0ELb1ELb0ELb1EEEEEEEEEvNT_6ParamsE:
	.zero		1976


//--------------------- .nv.constant0._ZN7cutlass13device_kernelIN5flash19enable_sm80_to_sm89INS1_16FlashAttnFwdSm80INS1_25CollectiveMainloopFwdSm80ILi4ELi1ELb0EN4cute5tupleIJNS5_1CILi128EEENS7_ILi80EEENS7_ILi64EEEEEELi64ENS_6half_tEfNS_4arch4Sm80ELb0ELb1ELb1ELb1ELb1ELb1ELb1ELb1EEENS1_21CollectiveEpilogueFwdINS6_IJS8_SA_S9_EEENS6_IJNS7_ILi1EEESI_SI_EEESC_SE_Li128ELb1ELb1ELb1ELb0EEENS1_36VarlenDynamicPersistentTileSchedulerILi128ELi80ELi128ELi128ELb1ELb1ELb0ELb1ELb0ELb1EEEEEEEEEvNT_6ParamsE --------------------------
	.section	.nv.constant0._ZN7cutlass13device_kernelIN5flash19enable_sm80_to_sm89INS1_16FlashAttnFwdSm80INS1_25CollectiveMainloopFwdSm80ILi4ELi1ELb0EN4cute5tupleIJNS5_1CILi128EEENS7_ILi80EEENS7_ILi64EEEEEELi64ENS_6half_tEfNS_4arch4Sm80ELb0ELb1ELb1ELb1ELb1ELb1ELb1ELb1EEENS1_21CollectiveEpilogueFwdINS6_IJS8_SA_S9_EEENS6_IJNS7_ILi1EEESI_SI_EEESC_SE_Li128ELb1ELb1ELb1ELb0EEENS1_36VarlenDynamicPersistentTileSchedulerILi128ELi80ELi128ELi128ELb1ELb1ELb0ELb1ELb0ELb1EEEEEEEEEvNT_6ParamsE,"a",@progbits
	.sectionflags	@""
	.align	4
.nv.constant0._ZN7cutlass13device_kernelIN5flash19enable_sm80_to_sm89INS1_16FlashAttnFwdSm80INS1_25CollectiveMainloopFwdSm80ILi4ELi1ELb0EN4cute5tupleIJNS5_1CILi128EEENS7_ILi80EEENS7_ILi64EEEEEELi64ENS_6half_tEfNS_4arch4Sm80ELb0ELb1ELb1ELb1ELb1ELb1ELb1ELb1EEENS1_21CollectiveEpilogueFwdINS6_IJS8_SA_S9_EEENS6_IJNS7_ILi1EEESI_SI_EEESC_SE_Li128ELb1ELb1ELb1ELb0EEENS1_36VarlenDynamicPersistentTileSchedulerILi128ELi80ELi128ELi128ELb1ELb1ELb0ELb1ELb0ELb1EEEEEEEEEvNT_6ParamsE:
	.zero		1976


//--------------------- .nv.constant0._ZN7cutlass13device_kernelIN5flash19enable_sm80_to_sm89INS1_16FlashAttnFwdSm80INS1_25CollectiveMainloopFwdSm80ILi4ELi1ELb0EN4cute5tupleIJNS5_1CILi128EEENS7_ILi112EEENS7_ILi64EEEEEELi64ENS_6half_tEfNS_4arch4Sm80ELb1ELb0ELb1ELb0ELb1ELb0ELb1ELb1EEENS1_21CollectiveEpilogueFwdINS6_IJS8_SA_S9_EEENS6_IJNS7_ILi1EEESI_SI_EEESC_SE_Li128ELb0ELb1ELb1ELb0EEENS1_30DynamicPersistentTileSchedulerILi128ELi128ELb1ELb1ELb0EEEEEEEEEvNT_6ParamsE --------------------------
	.section	.nv.constant0._ZN7cutlass13device_kernelIN5flash19enable_sm80_to_sm89INS1_16FlashAttnFwdSm80INS1_25CollectiveMainloopFwdSm80ILi4ELi1ELb0EN4cute5tupleIJNS5_1CILi128EEENS7_ILi112EEENS7_ILi64EEEEEELi64ENS_6half_tEfNS_4arch4Sm80ELb1ELb0ELb1ELb0ELb1ELb0ELb1ELb1EEENS1_21CollectiveEpilogueFwdINS6_IJS8_SA_S9_EEENS6_IJNS7_ILi1EEESI_SI_EEESC_SE_Li128ELb0ELb1ELb1ELb0EEENS1_30DynamicPersistentTileSchedulerILi128ELi128ELb1ELb1ELb0EEEEEEEEEvNT_6ParamsE,"a",@progbits
	.sectionflags	@""
	.align	4
.nv.constant0._ZN7cutlass13device_kernelIN5flash19enable_sm80_to_sm89INS1_16FlashAttnFwdSm80INS1_25CollectiveMainloopFwdSm80ILi4ELi1ELb0EN4cute5tupleIJNS5_1CILi128EEENS7_ILi112EEENS7_ILi64EEEEEELi64ENS_6half_tEfNS_4arch4Sm80ELb1ELb0ELb1ELb0ELb1ELb0ELb1ELb1EEENS1_21CollectiveEpilogueFwdINS6_IJS8_SA_S9_EEENS6_IJNS7_ILi1EEESI_SI_EEESC_SE_Li128ELb0ELb1ELb1ELb0EEENS1_30DynamicPersistentTileSchedulerILi128ELi128ELb1ELb1ELb0EEEEEEEEEvNT_6ParamsE:
	.zero		1960


//--------------------- .nv.constant0._ZN7cutlass13device_kernelIN5flash19enable_sm80_to_sm89INS1_16FlashAttnFwdSm80INS1_25CollectiveMainloopFwdSm80ILi4ELi1ELb0EN4cute5tupleIJNS5_1CILi128EEENS7_ILi80EEENS7_ILi64EEEEEELi64ENS_6half_tEfNS_4arch4Sm80ELb1ELb0ELb1ELb1ELb1ELb0ELb1ELb1EEENS1_21CollectiveEpilogueFwdINS6_IJS8_SA_S9_EEENS6_IJNS7_ILi1EEESI_SI_EEESC_SE_Li128ELb1ELb1ELb1ELb0EEENS1_36VarlenDynamicPersistentTileSchedulerILi128ELi80ELi128ELi128ELb1ELb1ELb0ELb1ELb1ELb1EEEEEEEEEvNT_6ParamsE --------------------------
	.section	.nv.constant0._ZN7cutlass13device_kernelIN5flash19enable_sm80_to_sm89INS1_16FlashAttnFwdSm80INS1_25CollectiveMainloopFwdSm80ILi4ELi1ELb0EN4cute5tupleIJNS5_1CILi128EEENS7_ILi80EEENS7_ILi64EEEEEELi64ENS_6half_tEfNS_4arch4Sm80ELb1ELb0ELb1ELb1ELb1ELb0ELb1ELb1EEENS1_21CollectiveEpilogueFwdINS6_IJS8_SA_S9_EEENS6_IJNS7_ILi1EEESI_SI_EEESC_SE_Li128ELb1ELb1ELb1ELb0EEENS1_36VarlenDynamicPersistentTileSchedulerILi128ELi80ELi128ELi128ELb1ELb1ELb0ELb1ELb1ELb1EEEEEEEEEvNT_6ParamsE,"a",@progbits
	.sectionflags	@""
	.align	4
.nv.constant0._ZN7cutlass13device_kernelIN5flash19enable_sm80_to_sm89INS1_16FlashAttnFwdSm80INS1_25CollectiveMainloopFwdSm80ILi4ELi1ELb0EN4cute5tupleIJNS5_1CILi128EEENS7_ILi80EEENS7_ILi64EEEEEELi64ENS_6half_tEfNS_4arch4Sm80ELb1ELb0ELb1ELb1ELb1ELb0ELb1ELb1EEENS1_21CollectiveEpilogueFwdINS6_IJS8_SA_S9_EEENS6_IJNS7_ILi1EEESI_SI_EEESC_SE_Li128ELb1ELb1ELb1ELb0EEENS1_36VarlenDynamicPersistentTileSchedulerILi128ELi80ELi128ELi128ELb1ELb1ELb0ELb1ELb1ELb1EEEEEEEEEvNT_6ParamsE:
	.zero		1976


//--------------------- .nv.constant0._ZN7cutlass13device_kernelIN5flash19enable_sm80_to_sm89INS1_16FlashAttnFwdSm80INS1_25CollectiveMainloopFwdSm80ILi4ELi1ELb0EN4cute5tupleIJNS5_1CILi128EEENS7_ILi80EEENS7_ILi64EEEEEELi64ENS_6half_tEfNS_4arch4Sm80ELb1ELb0ELb1ELb1ELb1ELb1ELb1ELb1EEENS1_21CollectiveEpilogueFwdINS6_IJS8_SA_S9_EEENS6_IJNS7_ILi1EEESI_SI_EEESC_SE_Li128ELb1ELb1ELb1ELb0EEENS1_36VarlenDynamicPersistentTileSchedulerILi128ELi80ELi128ELi128ELb1ELb1ELb0ELb1ELb1ELb1EEEEEEEEEvNT_6ParamsE --------------------------
	.section	.nv.constant0._ZN7cutlass13device_kernelIN5flash19enable_sm80_to_sm89INS1_16FlashAttnFwdSm80INS1_25CollectiveMainloopFwdSm80ILi4ELi1ELb0EN4cute5tupleIJNS5_1CILi128EEENS7_ILi80EEENS7_ILi64EEEEEELi64ENS_6half_tEfNS_4arch4Sm80ELb1ELb0ELb1ELb1ELb1ELb1ELb1ELb1EEENS1_21CollectiveEpilogueFwdINS6_IJS8_SA_S9_EEENS6_IJNS7_ILi1EEESI_SI_EEESC_SE_Li128ELb1ELb1ELb1ELb0EEENS1_36VarlenDynamicPersistentTileSchedulerILi128ELi80ELi128ELi128ELb1ELb1ELb0ELb1ELb1ELb1EEEEEEEEEvNT_6ParamsE,"a",@progbits
	.sectionflags	@""
	.align	4
.nv.constant0._ZN7cutlass13device_kernelIN5flash19enable_sm80_to_sm89INS1_16FlashAttnFwdSm80INS1_25CollectiveMainloopFwdSm80ILi4ELi1ELb0EN4cute5tupleIJNS5_1CILi128EEENS7_ILi80EEENS7_ILi64EEEEEELi64ENS_6half_tEfNS_4arch4Sm80ELb1ELb0ELb1ELb1ELb1ELb1ELb1ELb1EEENS1_21CollectiveEpilogueFwdINS6_IJS8_SA_S9_EEENS6_IJNS7_ILi1EEESI_SI_EEESC_SE_Li128ELb1ELb1ELb1ELb0EEENS1_36VarlenDynamicPersistentTileSchedulerILi128ELi80ELi128ELi128ELb1ELb1ELb0ELb1ELb1ELb1EEEEEEEEEvNT_6ParamsE:
	.zero		1976


//--------------------- .nv.constant0._ZN7cutlass13device_kernelIN5flash19enable_sm80_to_sm89INS1_16FlashAttnFwdSm80INS1_25CollectiveMainloopFwdSm80ILi4ELi1ELb0EN4cute5tupleIJNS5_1CILi128EEENS7_ILi112EEENS7_ILi64EEEEEELi64ENS_6half_tEfNS_4arch4Sm80ELb0ELb0ELb0ELb0ELb1ELb0ELb1ELb1EEENS1_21CollectiveEpilogueFwdINS6_IJS8_SA_S9_EEENS6_IJNS7_ILi1EEESI_SI_EEESC_SE_Li128ELb0ELb1ELb1ELb0EEENS1_19SingleTileSchedulerILb0ELb1ELb1ELi128EEEEEEEEEvNT_6ParamsE --------------------------
	.section	.nv.constant0._ZN7cutlass13device_kernelIN5flash19enable_sm80_to_sm89INS1_16FlashAttnFwdSm80INS1_25CollectiveMainloopFwdSm80ILi4ELi1ELb0EN4cute5tupleIJNS5_1CILi128EEENS7_ILi112EEENS7_ILi64EEEEEELi64ENS_6half_tEfNS_4arch4Sm80ELb0ELb0ELb0ELb0ELb1ELb0ELb1ELb1EEENS1_21CollectiveEpilogueFwdINS6_IJS8_SA_S9_EEENS6_IJNS7_ILi1EEESI_SI_EEESC_SE_Li128ELb0ELb1ELb1ELb0EEENS1_19SingleTileSchedulerILb0ELb1ELb1ELi128EEEEEEEEEvNT_6ParamsE,"a",@progbits
	.sectionflags	@""
	.align	4
.nv.constant0._ZN7cutlass13device_kernelIN5flash19enable_sm80_to_sm89INS1_16FlashAttnFwdSm80INS1_25CollectiveMainloopFwdSm80ILi4ELi1ELb0EN4cute5tupleIJNS5_1CILi128EEENS7_ILi112EEENS7_ILi64EEEEEELi64ENS_6half_tEfNS_4arch4Sm80ELb0ELb0ELb0ELb0ELb1ELb0ELb1ELb1EEENS1_21CollectiveEpilogueFwdINS6_IJS8_SA_S9_EEENS6_IJNS7_ILi1EEESI_SI_EEESC_SE_Li128ELb0ELb1ELb1ELb0EEENS1_19SingleTileSchedulerILb0ELb1ELb1ELi128EEEEEEEEEvNT_6ParamsE:
	.zero		1944


//--------------------- .nv.constant0._ZN7cutlass13device_kernelIN5flash19enable_sm80_to_sm89INS1_16FlashAttnFwdSm80INS1_25CollectiveMainloopFwdSm80ILi4ELi1ELb0EN4cute5tupleIJNS5_1CILi128EEENS7_ILi80EEENS7_ILi64EEEEEELi64ENS_6half_tEfNS_4arch4Sm80ELb0ELb0ELb0ELb1ELb1ELb0ELb1ELb1EEENS1_21CollectiveEpilogueFwdINS6_IJS8_SA_S9_EEENS6_IJNS7_ILi1EEESI_SI_EEESC_SE_Li128ELb1ELb1ELb1ELb0EEENS1_36VarlenDynamicPersistentTileSchedulerILi128ELi80ELi128ELi128ELb1ELb1ELb0ELb0ELb1ELb1EEEEEEEEEvNT_6ParamsE --------------------------
	.section	.nv.constant0._ZN7cutlass13device_kernelIN5flash19enable_sm80_to_sm89INS1_16FlashAttnFwdSm80INS1_25CollectiveMainloopFwdSm80ILi4ELi1ELb0EN4cute5tupleIJNS5_1CILi128EEENS7_ILi80EEENS7_ILi64EEEEEELi64ENS_6half_tEfNS_4arch4Sm80ELb0ELb0ELb0ELb1ELb1ELb0ELb1ELb1EEENS1_21CollectiveEpilogueFwdINS6_IJS8_SA_S9_EEENS6_IJNS7_ILi1EEESI_SI_EEESC_SE_Li128ELb1ELb1ELb1ELb0EEENS1_36VarlenDynamicPersistentTileSchedulerILi128ELi80ELi128ELi128ELb1ELb1ELb0ELb0ELb1ELb1EEEEEEEEEvNT_6ParamsE,"a",@progbits
	.sectionflags	@""
	.align	4
.nv.constant0._ZN7cutlass13device_kernelIN5flash19enable_sm80_to_sm89INS1_16FlashAttnFwdSm80INS1_25CollectiveMainloopFwdSm80ILi4ELi1ELb0EN4cute5tupleIJNS5_1CILi128EEENS7_ILi80EEENS7_ILi64EEEEEELi64ENS_6half_tEfNS_4arch4Sm80ELb0ELb0ELb0ELb1ELb1ELb0ELb1ELb1EEENS1_21CollectiveEpilogueFwdINS6_IJS8_SA_S9_EEENS6_IJNS7_ILi1EEESI_SI_EEESC_SE_Li128ELb1ELb1ELb1ELb0EEENS1_36VarlenDynamicPersistentTileSchedulerILi128ELi80ELi128ELi128ELb1ELb1ELb0ELb0ELb1ELb1EEEEEEEEEvNT_6ParamsE:
	.zero		1976


//--------------------- .nv.constant0._ZN7cutlass13device_kernelIN5flash19enable_sm80_to_sm89INS1_16FlashAttnFwdSm80INS1_25CollectiveMainloopFwdSm80ILi4ELi1ELb0EN4cute5tupleIJNS5_1CILi128EEENS7_ILi80EEENS7_ILi64EEEEEELi64ENS_6half_tEfNS_4arch4Sm80ELb0ELb0ELb0ELb1ELb1ELb1ELb1ELb1EEENS1_21CollectiveEpilogueFwdINS6_IJS8_SA_S9_EEENS6_IJNS7_ILi1EEESI_SI_EEESC_SE_Li128ELb1ELb1ELb1ELb0EEENS1_36VarlenDynamicPersistentTileSchedulerILi128ELi80ELi128ELi128ELb1ELb1ELb0ELb0ELb1ELb1EEEEEEEEEvNT_6ParamsE --------------------------
	.section	.nv.constant0._ZN7cutlass13device_kernelIN5flash19enable_sm80_to_sm89INS1_16FlashAttnFwdSm80INS1_25CollectiveMainloopFwdSm80ILi4ELi1ELb0EN4cute5tupleIJNS5_1CILi128EEENS7_ILi80EEENS7_ILi64EEEEEELi64ENS_6half_tEfNS_4arch4Sm80ELb0ELb0ELb0ELb1ELb1ELb1ELb1ELb1EEENS1_21CollectiveEpilogueFwdINS6_IJS8_SA_S9_EEENS6_IJNS7_ILi1EEESI_SI_EEESC_SE_Li128ELb1ELb1ELb1ELb0EEENS1_36VarlenDynamicPersistentTileSchedulerILi128ELi80ELi128ELi128ELb1ELb1ELb0ELb0ELb1ELb1EEEEEEEEEvNT_6ParamsE,"a",@progbits
	.sectionflags	@""
	.align	4
.nv.constant0._ZN7cutlass13device_kernelIN5flash19enable_sm80_to_sm89INS1_16FlashAttnFwdSm80INS1_25CollectiveMainloopFwdSm80ILi4ELi1ELb0EN4cute5tupleIJNS5_1CILi128EEENS7_ILi80EEENS7_ILi64EEEEEELi64ENS_6half_tEfNS_4arch4Sm80ELb0ELb0ELb0ELb1ELb1ELb1ELb1ELb1EEENS1_21CollectiveEpilogueFwdINS6_IJS8_SA_S9_EEENS6_IJNS7_ILi1EEESI_SI_EEESC_SE_Li128ELb1ELb1ELb1ELb0EEENS1_36VarlenDynamicPersistentTileSchedulerILi128ELi80ELi128ELi128ELb1ELb1ELb0ELb0ELb1ELb1EEEEEEEEEvNT_6ParamsE:
	.zero		1976


//--------------------- .nv.constant0._ZN7cutlass13device_kernelIN5flash19enable_sm80_to_sm89INS1_16FlashAttnFwdSm80INS1_25CollectiveMainloopFwdSm80ILi4ELi1ELb0EN4cute5tupleIJNS5_1CILi128EEENS7_ILi96EEENS7_ILi64EEEEEELi64ENS_6half_tEfNS_4arch4Sm80ELb0ELb1ELb0ELb0ELb1ELb0ELb1ELb1EEENS1_21CollectiveEpilogueFwdINS6_IJS8_SA_S9_EEENS6_IJNS7_ILi1EEESI_SI_EEESC_SE_Li128ELb0ELb1ELb1ELb0EEENS1_19SingleTileSchedulerILb0ELb1ELb1ELi128EEEEEEEEEvNT_6ParamsE --------------------------
	.section	.nv.constant0._ZN7cutlass13device_kernelIN5flash19enable_sm80_to_sm89INS1_16FlashAttnFwdSm80INS1_25CollectiveMainloopFwdSm80ILi4ELi1ELb0EN4cute5tupleIJNS5_1CILi128EEENS7_ILi96EEENS7_ILi64EEEEEELi64ENS_6half_tEfNS_4arch4Sm80ELb0ELb1ELb0ELb0ELb1ELb0ELb1ELb1EEENS1_21CollectiveEpilogueFwdINS6_IJS8_SA_S9_EEENS6_IJNS7_ILi1EEESI_SI_EEESC_SE_Li128ELb0ELb1ELb1ELb0EEENS1_19SingleTileSchedulerILb0ELb1ELb1ELi128EEEEEEEEEvNT_6ParamsE,"a",@progbits
	.sectionflags	@""
	.align	4
.nv.constant0._ZN7cutlass13device_kernelIN5flash19enable_sm80_to_sm89INS1_16FlashAttnFwdSm80INS1_25CollectiveMainloopFwdSm80ILi4ELi1ELb0EN4cute5tupleIJNS5_1CILi128EEENS7_ILi96EEENS7_ILi64EEEEEELi64ENS_6half_tEfNS_4arch4Sm80ELb0ELb1ELb0ELb0ELb1ELb0ELb1ELb1EEENS1_21CollectiveEpilogueFwdINS6_IJS8_SA_S9_EEENS6_IJNS7_ILi1EEESI_SI_EEESC_SE_Li128ELb0ELb1ELb1ELb0EEENS1_19SingleTileSchedulerILb0ELb1ELb1ELi128EEEEEEEEEvNT_6ParamsE:
	.zero		1944


//--------------------- .nv.constant0._ZN7cutlass13device_kernelIN5flash19enable_sm80_to_sm89INS1_16FlashAttnFwdSm80INS1_25CollectiveMainloopFwdSm80ILi4ELi1ELb0EN4cute5tupleIJNS5_1CILi128EEENS7_ILi80EEENS7_ILi64EEEEEELi64ENS_6half_tEfNS_4arch4Sm80ELb0ELb1ELb0ELb1ELb1ELb0ELb1ELb1EEENS1_21CollectiveEpilogueFwdINS6_IJS8_SA_S9_EEENS6_IJNS7_ILi1EEESI_SI_EEESC_SE_Li128ELb1ELb1ELb1ELb0EEENS1_36VarlenDynamicPersistentTileSchedulerILi128ELi80ELi128ELi128ELb1ELb1ELb0ELb1ELb0ELb1EEEEEEEEEvNT_6ParamsE --------------------------
	.section	.nv.constant0._ZN7cutlass13device_kernelIN5flash19enable_sm80_to_sm89INS1_16FlashAttnFwdSm80INS1_25CollectiveMainloopFwdSm80ILi4ELi1ELb0EN4cute5tupleIJNS5_1CILi128EEENS7_ILi80EEENS7_ILi64EEEEEELi64ENS_6half_tEfNS_4arch4Sm80ELb0ELb1ELb0ELb1ELb1ELb0ELb1ELb1EEENS1_21CollectiveEpilogueFwdINS6_IJS8_SA_S9_EEENS6_IJNS7_ILi1EEESI_SI_EEESC_SE_Li128ELb1ELb1ELb1ELb0EEENS1_36VarlenDynamicPersistentTileSchedulerILi128ELi80ELi128ELi128ELb1ELb1ELb0ELb1ELb0ELb1EEEEEEEEEvNT_6ParamsE,"a",@progbits
	.sectionflags	@""
	.align	4
.nv.constant0._ZN7cutlass13device_kernelIN5flash19enable_sm80_to_sm89INS1_16FlashAttnFwdSm80INS1_25CollectiveMainloopFwdSm80ILi4ELi1ELb0EN4cute5tupleIJNS5_1CILi128EEENS7_ILi80EEENS7_ILi64EEEEEELi64ENS_6half_tEfNS_4arch4Sm80ELb0ELb1ELb0ELb1ELb1ELb0ELb1ELb1EEENS1_21CollectiveEpilogueFwdINS6_IJS8_SA_S9_EEENS6_IJNS7_ILi1EEESI_SI_EEESC_SE_Li128ELb1ELb1ELb1ELb0EEENS1_36VarlenDynamicPersistentTileSchedulerILi128ELi80ELi128ELi128ELb1ELb1ELb0ELb1ELb0ELb1EEEEEEEEEvNT_6ParamsE:
	.zero		1976


//--------------------- .nv.constant0._ZN7cutlass13device_kernelIN5flash19enable_sm80_to_sm89INS1_16FlashAttnFwdSm80INS1_25CollectiveMainloopFwdSm80ILi4ELi1ELb0EN4cute5tupleIJNS5_1CILi128EEENS7_ILi80EEENS7_ILi64EEEEEELi64ENS_6half_tEfNS_4arch4Sm80ELb0ELb1ELb0ELb1ELb1ELb1ELb1ELb1EEENS1_21CollectiveEpilogueFwdINS6_IJS8_SA_S9_EEENS6_IJNS7_ILi1EEESI_SI_EEESC_SE_Li128ELb1ELb1ELb1ELb0EEENS1_36VarlenDynamicPersistentTileSchedulerILi128ELi80ELi128ELi128ELb1ELb1ELb0ELb1ELb0ELb1EEEEEEEEEvNT_6ParamsE --------------------------
	.section	.nv.constant0._ZN7cutlass13device_kernelIN5flash19enable_sm80_to_sm89INS1_16FlashAttnFwdSm80INS1_25CollectiveMainloopFwdSm80ILi4ELi1ELb0EN4cute5tupleIJNS5_1CILi128EEENS7_ILi80EEENS7_ILi64EEEEEELi64ENS_6half_tEfNS_4arch4Sm80ELb0ELb1ELb0ELb1ELb1ELb1ELb1ELb1EEENS1_21CollectiveEpilogueFwdINS6_IJS8_SA_S9_EEENS6_IJNS7_ILi1EEESI_SI_EEESC_SE_Li128ELb1ELb1ELb1ELb0EEENS1_36VarlenDynamicPersistentTileSchedulerILi128ELi80ELi128ELi128ELb1ELb1ELb0ELb1ELb0ELb1EEEEEEEEEvNT_6ParamsE,"a",@progbits
	.sectionflags	@""
	.align	4
.nv.constant0._ZN7cutlass13device_kernelIN5flash19enable_sm80_to_sm89INS1_16FlashAttnFwdSm80INS1_25CollectiveMainloopFwdSm80ILi4ELi1ELb0EN4cute5tupleIJNS5_1CILi128EEENS7_ILi80EEENS7_ILi64EEEEEELi64ENS_6half_tEfNS_4arch4Sm80ELb0ELb1ELb0ELb1ELb1ELb1ELb1ELb1EEENS1_21CollectiveEpilogueFwdINS6_IJS8_SA_S9_EEENS6_IJNS7_ILi1EEESI_SI_EEESC_SE_Li128ELb1ELb1ELb1ELb0EEENS1_36VarlenDynamicPersistentTileSchedulerILi128ELi80ELi128ELi128ELb1ELb1ELb0ELb1ELb0ELb1EEEEEEEEEvNT_6ParamsE:
	.zero		1976


//--------------------- .nv.constant0._ZN7cutlass13device_kernelIN5flash19enable_sm80_to_sm89INS1_16FlashAttnFwdSm80INS1_25CollectiveMainloopFwdSm80ILi4ELi1ELb0EN4cute5tupleIJNS5_1CILi128EEENS7_ILi112EEENS7_ILi64EEEEEELi64ENS_6half_tEfNS_4arch4Sm80ELb1ELb0ELb0ELb0ELb1ELb0ELb1ELb1EEENS1_21CollectiveEpilogueFwdINS6_IJS8_SA_S9_EEENS6_IJNS7_ILi1EEESI_SI_EEESC_SE_Li128ELb0ELb1ELb1ELb0EEENS1_30DynamicPersistentTileSchedulerILi128ELi128ELb1ELb1ELb0EEEEEEEEEvNT_6ParamsE --------------------------
	.section	.nv.constant0._ZN7cutlass13device_kernelIN5flash19enable_sm80_to_sm89INS1_16FlashAttnFwdSm80INS1_25CollectiveMainloopFwdSm80ILi4ELi1ELb0EN4cute5tupleIJNS5_1CILi128EEENS7_ILi112EEENS7_ILi64EEEEEELi64ENS_6half_tEfNS_4arch4Sm80ELb1ELb0ELb0ELb0ELb1ELb0ELb1ELb1EEENS1_21CollectiveEpilogueFwdINS6_IJS8_SA_S9_EEENS6_IJNS7_ILi1EEESI_SI_EEESC_SE_Li128ELb0ELb1ELb1ELb0EEENS1_30DynamicPersistentTileSchedulerILi128ELi128ELb1ELb1ELb0EEEEEEEEEvNT_6ParamsE,"a",@progbits
	.sectionflags	@""
	.align	4
.nv.constant0._ZN7cutlass13device_kernelIN5flash19enable_sm80_to_sm89INS1_16FlashAttnFwdSm80INS1_25CollectiveMainloopFwdSm80ILi4ELi1ELb0EN4cute5tupleIJNS5_1CILi128EEENS7_ILi112EEENS7_ILi64EEEEEELi64ENS_6half_tEfNS_4arch4Sm80ELb1ELb0ELb0ELb0ELb1ELb0ELb1ELb1EEENS1_21CollectiveEpilogueFwdINS6_IJS8_SA_S9_EEENS6_IJNS7_ILi1EEESI_SI_EEESC_SE_Li128ELb0ELb1ELb1ELb0EEENS1_30DynamicPersistentTileSchedulerILi128ELi128ELb1ELb1ELb0EEEEEEEEEvNT_6ParamsE:
	.zero		1960


//--------------------- .nv.constant0._ZN7cutlass13device_kernelIN5flash19enable_sm80_to_sm89INS1_16FlashAttnFwdSm80INS1_25CollectiveMainloopFwdSm80ILi4ELi1ELb0EN4cute5tupleIJNS5_1CILi128EEENS7_ILi80EEENS7_ILi64EEEEEELi64ENS_6half_tEfNS_4arch4Sm80ELb1ELb0ELb0ELb1ELb1ELb0ELb1ELb1EEENS1_21CollectiveEpilogueFwdINS6_IJS8_SA_S9_EEENS6_IJNS7_ILi1EEESI_SI_EEESC_SE_Li128ELb1ELb1ELb1ELb0EEENS1_36VarlenDynamicPersistentTileSchedulerILi128ELi80ELi128ELi128ELb1ELb1ELb0ELb1ELb1ELb1EEEEEEEEEvNT_6ParamsE --------------------------
	.section	.nv.constant0._ZN7cutlass13device_kernelIN5flash19enable_sm80_to_sm89INS1_16FlashAttnFwdSm80INS1_25CollectiveMainloopFwdSm80ILi4ELi1ELb0EN4cute5tupleIJNS5_1CILi128EEENS7_ILi80EEENS7_ILi64EEEEEELi64ENS_6half_tEfNS_4arch4Sm80ELb1ELb0ELb0ELb1ELb1ELb0ELb1ELb1EEENS1_21CollectiveEpilogueFwdINS6_IJS8_SA_S9_EEENS6_IJNS7_ILi1EEESI_SI_EEESC_SE_Li128ELb1ELb1ELb1ELb0EEENS1_36VarlenDynamicPersistentTileSchedulerILi128ELi80ELi128ELi128ELb1ELb1ELb0ELb1ELb1ELb1EEEEEEEEEvNT_6ParamsE,"a",@progbits
	.sectionflags	@""
	.align	4
.nv.constant0._ZN7cutlass13device_kernelIN5flash19enable_sm80_to_sm89INS1_16FlashAttnFwdSm80INS1_25CollectiveMainloopFwdSm80ILi4ELi1ELb0EN4cute5tupleIJNS5_1CILi128EEENS7_ILi80EEENS7_ILi64EEEEEELi64ENS_6half_tEfNS_4arch4Sm80ELb1ELb0ELb0ELb1ELb1ELb0ELb1ELb1EEENS1_21CollectiveEpilogueFwdINS6_IJS8_SA_S9_EEENS6_IJNS7_ILi1EEESI_SI_EEESC_SE_Li128ELb1ELb1ELb1ELb0EEENS1_36VarlenDynamicPersistentTileSchedulerILi128ELi80ELi128ELi128ELb1ELb1ELb0ELb1ELb1ELb1EEEEEEEEEvNT_6ParamsE:
	.zero		1976


//--------------------- .nv.constant0._ZN7cutlass13device_kernelIN5flash19enable_sm80_to_sm89INS1_16FlashAttnFwdSm80INS1_25CollectiveMainloopFwdSm80ILi4ELi1ELb0EN4cute5tupleIJNS5_1CILi128EEENS7_ILi80EEENS7_ILi64EEEEEELi64ENS_6half_tEfNS_4arch4Sm80ELb1ELb0ELb0ELb1ELb1ELb1ELb1ELb1EEENS1_21CollectiveEpilogueFwdINS6_IJS8_SA_S9_EEENS6_IJNS7_ILi1EEESI_SI_EEESC_SE_Li128ELb1ELb1ELb1ELb0EEENS1_36VarlenDynamicPersistentTileSchedulerILi128ELi80ELi128ELi128ELb1ELb1ELb0ELb1ELb1ELb1EEEEEEEEEvNT_6ParamsE --------------------------
	.section	.nv.constant0._ZN7cutlass13device_kernelIN5flash19enable_sm80_to_sm89INS1_16FlashAttnFwdSm80INS1_25CollectiveMainloopFwdSm80ILi4ELi1ELb0EN4cute5tupleIJNS5_1CILi128EEENS7_ILi80EEENS7_ILi64EEEEEELi64ENS_6half_tEfNS_4arch4Sm80ELb1ELb0ELb0ELb1ELb1ELb1ELb1ELb1EEENS1_21CollectiveEpilogueFwdINS6_IJS8_SA_S9_EEENS6_IJNS7_ILi1EEESI_SI_EEESC_SE_Li128ELb1ELb1ELb1ELb0EEENS1_36VarlenDynamicPersistentTileSchedulerILi128ELi80ELi128ELi128ELb1ELb1ELb0ELb1ELb1ELb1EEEEEEEEEvNT_6ParamsE,"a",@progbits
	.sectionflags	@""
	.align	4
.nv.constant0._ZN7cutlass13device_kernelIN5flash19enable_sm80_to_sm89INS1_16FlashAttnFwdSm80INS1_25CollectiveMainloopFwdSm80ILi4ELi1ELb0EN4cute5tupleIJNS5_1CILi128EEENS7_ILi80EEENS7_ILi64EEEEEELi64ENS_6half_tEfNS_4arch4Sm80ELb1ELb0ELb0ELb1ELb1ELb1ELb1ELb1EEENS1_21CollectiveEpilogueFwdINS6_IJS8_SA_S9_EEENS6_IJNS7_ILi1EEESI_SI_EEESC_SE_Li128ELb1ELb1ELb1ELb0EEENS1_36VarlenDynamicPersistentTileSchedulerILi128ELi80ELi128ELi128ELb1ELb1ELb0ELb1ELb1ELb1EEEEEEEEEvNT_6ParamsE:
	.zero		1976


//--------------------- SYMBOLS --------------------------

	.type		.nv.reservedSmem.offset0,@object
	.size		.nv.reservedSmem.offset0,0x4
